	.target	sm_90a

	.elftype	@"ET_EXEC"


//--------------------- .note.nv.tkinfo           --------------------------
	.section	.note.nv.tkinfo,"",@"SHT_NOTE"
	.sectionflags	@"SHF_NOTE_NV_TKINFO"
	.tkinfo
        /*0018*/ 	.word	0x00000002
        /*0030*/ 	.string	""
        /*0030*/ 	.string	"ptxas"
        /*0030*/ 	.string	"Cuda compilation tools, release 13.0, V13.0.88"
        /*0030*/ 	.string	"Build cuda_13.0.r13.0/compiler.36424714_0"
        /*0030*/ 	.string	"-arch sm_90a -m 64 "



//--------------------- .note.nv.cuinfo           --------------------------
	.section	.note.nv.cuinfo,"",@"SHT_NOTE"
	.sectionflags	@"SHF_NOTE_NV_CUINFO"
        /*0018*/ 	.short	0x0002
        /*001a*/ 	.short	0x005a
        /*001c*/ 	.short	0x0082
	.zero		2


//--------------------- .nv.info                  --------------------------
	.section	.nv.info,"",@"SHT_CUDA_INFO"
	.align	4


	//----- nvinfo : EIATTR_REGCOUNT
	.align		4
        /*0000*/ 	.byte	0x04, 0x2f
        /*0002*/ 	.short	(.L_15 - .L_14)
	.align		4
.L_14:
        /*0004*/ 	.word	index@(_ZN7cutlass13device_kernelINS_4gemm6kernel13GemmUniversalIN4cute5tupleIJiiiiEEENS1_10collective13CollectiveMmaINS1_34MainloopSm90TmaGmmaWarpSpecializedILi28ENS5_IJNS4_1CILi2EEENSA_ILi1EEESC_EEENS1_32KernelTmaWarpSpecializedPingpongEEENS5_IJNSA_ILi64EEESG_SG_EEEaNS5_IJlSC_lEEEaSI_NS4_8TiledMMAINS4_8MMA_AtomIJNS4_4SM904GMMA26MMA_64x64x32_S32S8S8_SS_TNEEEENS4_6LayoutINS5_IJSC_SC_SC_EEENS5_IJNSA_ILi0EEESR_SR_EEEEENS5_IJNS4_10UnderscoreESU_SU_EEEEENS4_13SM90_TMA_LOADENS4_14ComposedLayoutINS4_7SwizzleILi2ELi4ELi3EEENS4_18smem_ptr_flag_bitsILi8EEENSP_INS5_IJNSA_ILi8EEESG_EEENS5_IJSG_SC_EEEEEEEvNS4_8identityENS4_23SM90_TMA_LOAD_MULTICASTES17_vS18_EENS_8epilogue10collective6detail29Sm90TmaWarpSpecializedAdapterINS1C_15DefaultEpilogueIaSI_SI_NS1B_6thread17LinearCombinationIaLi1EiiLNS1G_9ScaleType4KindE0ELNS_15FloatRoundStyleE2EaEENS1_15EpilogueDefaultEEEEEvvEEEEvNT_6ParamsE)
        /*0008*/ 	.word	0x000000a8


	//----- nvinfo : EIATTR_FRAME_SIZE
	.align		4
.L_15:
        /*000c*/ 	.byte	0x04, 0x11
        /*000e*/ 	.short	(.L_17 - .L_16)
	.align		4
.L_16:
        /*0010*/ 	.word	index@(_ZN7cutlass13device_kernelINS_4gemm6kernel13GemmUniversalIN4cute5tupleIJiiiiEEENS1_10collective13CollectiveMmaINS1_34MainloopSm90TmaGmmaWarpSpecializedILi28ENS5_IJNS4_1CILi2EEENSA_ILi1EEESC_EEENS1_32KernelTmaWarpSpecializedPingpongEEENS5_IJNSA_ILi64EEESG_SG_EEEaNS5_IJlSC_lEEEaSI_NS4_8TiledMMAINS4_8MMA_AtomIJNS4_4SM904GMMA26MMA_64x64x32_S32S8S8_SS_TNEEEENS4_6LayoutINS5_IJSC_SC_SC_EEENS5_IJNSA_ILi0EEESR_SR_EEEEENS5_IJNS4_10UnderscoreESU_SU_EEEEENS4_13SM90_TMA_LOADENS4_14ComposedLayoutINS4_7SwizzleILi2ELi4ELi3EEENS4_18smem_ptr_flag_bitsILi8EEENSP_INS5_IJNSA_ILi8EEESG_EEENS5_IJSG_SC_EEEEEEEvNS4_8identityENS4_23SM90_TMA_LOAD_MULTICASTES17_vS18_EENS_8epilogue10collective6detail29Sm90TmaWarpSpecializedAdapterINS1C_15DefaultEpilogueIaSI_SI_NS1B_6thread17LinearCombinationIaLi1EiiLNS1G_9ScaleType4KindE0ELNS_15FloatRoundStyleE2EaEENS1_15EpilogueDefaultEEEEEvvEEEEvNT_6ParamsE)
        /*0014*/ 	.word	0x00000008


	//----- nvinfo : EIATTR_MIN_STACK_SIZE
	.align		4
.L_17:
        /*0018*/ 	.byte	0x04, 0x12
        /*001a*/ 	.short	(.L_19 - .L_18)
	.align		4
.L_18:
        /*001c*/ 	.word	index@(_ZN7cutlass13device_kernelINS_4gemm6kernel13GemmUniversalIN4cute5tupleIJiiiiEEENS1_10collective13CollectiveMmaINS1_34MainloopSm90TmaGmmaWarpSpecializedILi28ENS5_IJNS4_1CILi2EEENSA_ILi1EEESC_EEENS1_32KernelTmaWarpSpecializedPingpongEEENS5_IJNSA_ILi64EEESG_SG_EEEaNS5_IJlSC_lEEEaSI_NS4_8TiledMMAINS4_8MMA_AtomIJNS4_4SM904GMMA26MMA_64x64x32_S32S8S8_SS_TNEEEENS4_6LayoutINS5_IJSC_SC_SC_EEENS5_IJNSA_ILi0EEESR_SR_EEEEENS5_IJNS4_10UnderscoreESU_SU_EEEEENS4_13SM90_TMA_LOADENS4_14ComposedLayoutINS4_7SwizzleILi2ELi4ELi3EEENS4_18smem_ptr_flag_bitsILi8EEENSP_INS5_IJNSA_ILi8EEESG_EEENS5_IJSG_SC_EEEEEEEvNS4_8identityENS4_23SM90_TMA_LOAD_MULTICASTES17_vS18_EENS_8epilogue10collective6detail29Sm90TmaWarpSpecializedAdapterINS1C_15DefaultEpilogueIaSI_SI_NS1B_6thread17LinearCombinationIaLi1EiiLNS1G_9ScaleType4KindE0ELNS_15FloatRoundStyleE2EaEENS1_15EpilogueDefaultEEEEEvvEEEEvNT_6ParamsE)
        /*0020*/ 	.word	0x00000008
.L_19:


//--------------------- .nv.compat                --------------------------
	.section	.nv.compat,"",@"SHT_CUDA_COMPAT_INFO"
	.align	4
        /*0000*/ 	.byte	0x02, 0x09, 0x01, 0x00, 0x02, 0x02, 0x04, 0x00, 0x02, 0x05, 0x05, 0x00, 0x03, 0x07, 0x01, 0x01
        /*0010*/ 	.byte	0x02, 0x03, 0x01, 0x00, 0x02, 0x06, 0x01, 0x00, 0x04, 0x0b, 0x08, 0x00, 0x00, 0x00, 0x00, 0x00
        /*0020*/ 	.byte	0x00, 0x00, 0x00, 0x00


//--------------------- .nv.info._ZN7cutlass13device_kernelINS_4gemm6kernel13GemmUniversalIN4cute5tupleIJiiiiEEENS1_10collective13CollectiveMmaINS1_34MainloopSm90TmaGmmaWarpSpecializedILi28ENS5_IJNS4_1CILi2EEENSA_ILi1EEESC_EEENS1_32KernelTmaWarpSpecializedPingpongEEENS5_IJNSA_ILi64EEESG_SG_EEEaNS5_IJlSC_lEEEaSI_NS4_8TiledMMAINS4_8MMA_AtomIJNS4_4SM904GMMA26MMA_64x64x32_S32S8S8_SS_TNEEEENS4_6LayoutINS5_IJSC_SC_SC_EEENS5_IJNSA_ILi0EEESR_SR_EEEEENS5_IJNS4_10UnderscoreESU_SU_EEEEENS4_13SM90_TMA_LOADENS4_14ComposedLayoutINS4_7SwizzleILi2ELi4ELi3EEENS4_18smem_ptr_flag_bitsILi8EEENSP_INS5_IJNSA_ILi8EEESG_EEENS5_IJSG_SC_EEEEEEEvNS4_8identityENS4_23SM90_TMA_LOAD_MULTICASTES17_vS18_EENS_8epilogue10collective6detail29Sm90TmaWarpSpecializedAdapterINS1C_15DefaultEpilogueIaSI_SI_NS1B_6thread17LinearCombinationIaLi1EiiLNS1G_9ScaleType4KindE0ELNS_15FloatRoundStyleE2EaEENS1_15EpilogueDefaultEEEEEvvEEEEvNT_6ParamsE --------------------------
	.section	.nv.info._ZN7cutlass13device_kernelINS_4gemm6kernel13GemmUniversalIN4cute5tupleIJiiiiEEENS1_10collective13CollectiveMmaINS1_34MainloopSm90TmaGmmaWarpSpecializedILi28ENS5_IJNS4_1CILi2EEENSA_ILi1EEESC_EEENS1_32KernelTmaWarpSpecializedPingpongEEENS5_IJNSA_ILi64EEESG_SG_EEEaNS5_IJlSC_lEEEaSI_NS4_8TiledMMAINS4_8MMA_AtomIJNS4_4SM904GMMA26MMA_64x64x32_S32S8S8_SS_TNEEEENS4_6LayoutINS5_IJSC_SC_SC_EEENS5_IJNSA_ILi0EEESR_SR_EEEEENS5_IJNS4_10UnderscoreESU_SU_EEEEENS4_13SM90_TMA_LOADENS4_14ComposedLayoutINS4_7SwizzleILi2ELi4ELi3EEENS4_18smem_ptr_flag_bitsILi8EEENSP_INS5_IJNSA_ILi8EEESG_EEENS5_IJSG_SC_EEEEEEEvNS4_8identityENS4_23SM90_TMA_LOAD_MULTICASTES17_vS18_EENS_8epilogue10collective6detail29Sm90TmaWarpSpecializedAdapterINS1C_15DefaultEpilogueIaSI_SI_NS1B_6thread17LinearCombinationIaLi1EiiLNS1G_9ScaleType4KindE0ELNS_15FloatRoundStyleE2EaEENS1_15EpilogueDefaultEEEEEvvEEEEvNT_6ParamsE,"",@"SHT_CUDA_INFO"
	.sectionflags	@""
	.align	4


	//----- nvinfo : EIATTR_CUDA_API_VERSION
	.align		4
        /*0000*/ 	.byte	0x04, 0x37
        /*0002*/ 	.short	(.L_21 - .L_20)
.L_20:
        /*0004*/ 	.word	0x00000082


	//----- nvinfo : EIATTR_KPARAM_INFO
	.align		4
.L_21:
        /*0008*/ 	.byte	0x04, 0x17
        /*000a*/ 	.short	(.L_23 - .L_22)
.L_22:
        /*000c*/ 	.word	0x00000000
        /*0010*/ 	.short	0x0000
        /*0012*/ 	.short	0x0070
        /*0014*/ 	.byte	0x00, 0xf0, 0x01, 0x10


	//----- nvinfo : EIATTR_SPARSE_MMA_MASK
	.align		4
.L_23:
        /*0018*/ 	.byte	0x03, 0x50
        /*001a*/ 	.short	0x0000


	//----- nvinfo : EIATTR_MAXREG_COUNT
	.align		4
        /*001c*/ 	.byte	0x03, 0x1b
        /*001e*/ 	.short	0x00a8


	//----- nvinfo : EIATTR_NUM_BARRIERS
	.align		4
        /*0020*/ 	.byte	0x02, 0x4c
        /*0022*/ 	.byte	0x01
	.zero		1


	//----- nvinfo : EIATTR_EXTERNS
	.align		4
        /*0024*/ 	.byte	0x04, 0x0f
        /*0026*/ 	.short	(.L_25 - .L_24)


	//   ....[0]....
	.align		4
.L_24:
        /*0028*/ 	.word	index@(__assertfail)


	//----- nvinfo : EIATTR_ANNOTATIONS
	.align		4
.L_25:
        /*002c*/ 	.byte	0x04, 0x55
        /*002e*/ 	.short	(.L_27 - .L_26)


	//   ....[0]....
.L_26:
        /*0030*/ 	.word	0x00000001
        /*0034*/ 	.byte	0xe0, 0x10, 0x00, 0x00, 0x01, 0x00, 0x00, 0x00, 0x90, 0x40, 0x00, 0x00, 0x01, 0x00, 0x00, 0x00
        /*0044*/ 	.byte	0x20, 0x4d, 0x00, 0x00


	//----- nvinfo : EIATTR_MERCURY_ISA_VERSION
	.align		4
.L_27:
        /*0048*/ 	.byte	0x03, 0x5f
        /*004a*/ 	.short	0x0101


	//----- nvinfo : EIATTR_INT_WARP_WIDE_INSTR_OFFSETS
	.align		4
        /*004c*/ 	.byte	0x04, 0x31
        /*004e*/ 	.short	(.L_29 - .L_28)


	//   ....[0]....
.L_28:
        /*0050*/ 	.word	0x00000860


	//   ....[1]....
        /*0054*/ 	.word	0x00000890


	//   ....[2]....
        /*0058*/ 	.word	0x000008d0


	//   ....[3]....
        /*005c*/ 	.word	0x00000a00


	//   ....[4]....
        /*0060*/ 	.word	0x00000a10


	//   ....[5]....
        /*0064*/ 	.word	0x00000a20


	//   ....[6]....
        /*0068*/ 	.word	0x00000ac0


	//   ....[7]....
        /*006c*/ 	.word	0x00000b00


	//   ....[8]....
        /*0070*/ 	.word	0x00002150


	//----- nvinfo : EIATTR_COOP_GROUP_MASK_REGIDS
	.align		4
.L_29:
        /*0074*/ 	.byte	0x04, 0x29
        /*0076*/ 	.short	(.L_31 - .L_30)


	//   ....[0]....
.L_30:
        /*0078*/ 	.word	0xffffffff


	//   ....[1]....
        /*007c*/ 	.word	0xffffffff


	//   ....[2]....
        /*0080*/ 	.word	0xffffffff


	//   ....[3]....
        /*0084*/ 	.word	0xffffffff


	//   ....[4]....
        /*0088*/ 	.word	0xffffffff


	//   ....[5]....
        /*008c*/ 	.word	0xffffffff


	//   ....[6]....
        /*0090*/ 	.word	0xffffffff


	//----- nvinfo : EIATTR_COOP_GROUP_INSTR_OFFSETS
	.align		4
.L_31:
        /*0094*/ 	.byte	0x04, 0x28
        /*0096*/ 	.short	(.L_33 - .L_32)


	//   ....[0]....
.L_32:
        /*0098*/ 	.word	0x00000070


	//   ....[1]....
        /*009c*/ 	.word	0x00000080


	//   ....[2]....
        /*00a0*/ 	.word	0x00000140


	//   ....[3]....
        /*00a4*/ 	.word	0x00000620


	//   ....[4]....
        /*00a8*/ 	.word	0x00000660


	//   ....[5]....
        /*00ac*/ 	.word	0x00000a40


	//   ....[6]....
        /*00b0*/ 	.word	0x00000c80


	//----- nvinfo : EIATTR_REG_RECONFIG
	.align		4
.L_33:
        /*00b4*/ 	.byte	0x01, 0x54
	.zero		2


	//----- nvinfo : EIATTR_SYSCALL_OFFSETS
	.align		4
        /*00b8*/ 	.byte	0x04, 0x46
        /*00ba*/ 	.short	(.L_35 - .L_34)


	//   ....[0]....
.L_34:
        /*00bc*/ 	.word	0x00001b80


	//----- nvinfo : EIATTR_MBARRIER_INSTR_OFFSETS
	.align		4
.L_35:
        /*00c0*/ 	.byte	0x04, 0x39
        /*00c2*/ 	.short	(.L_37 - .L_36)


	//   ....[0]....
.L_36:
        /*00c4*/ 	.word	0x00000280
        /*00c8*/ 	.word	0x000000ff
        /*00cc*/ 	.word	0x00000000
        /*00d0*/ 	.short	0x0100
        /*00d2*/ 	.byte	0x08
	.zero		1


	//   ....[1]....
        /*00d4*/ 	.word	0x00000290
        /*00d8*/ 	.word	0x000000ff
        /*00dc*/ 	.word	0x000000e0
        /*00e0*/ 	.short	0x0100
        /*00e2*/ 	.byte	0x08
	.zero		1


	//   ....[2]....
        /*00e4*/ 	.word	0x000002a0
        /*00e8*/ 	.word	0x000000ff
        /*00ec*/ 	.word	0x00000008
        /*00f0*/ 	.short	0x0100
        /*00f2*/ 	.byte	0x08
	.zero		1


	//   ....[3]....
        /*00f4*/ 	.word	0x000002b0
        /*00f8*/ 	.word	0x000000ff
        /*00fc*/ 	.word	0x000000e8
        /*0100*/ 	.short	0x0100
        /*0102*/ 	.byte	0x08
	.zero		1


	//   ....[4]....
        /*0104*/ 	.word	0x000002c0
        /*0108*/ 	.word	0x000000ff
        /*010c*/ 	.word	0x00000010
        /*0110*/ 	.short	0x0100
        /*0112*/ 	.byte	0x08
	.zero		1


	//   ....[5]....
        /*0114*/ 	.word	0x000002d0
        /*0118*/ 	.word	0x000000ff
        /*011c*/ 	.word	0x000000f0
        /*0120*/ 	.short	0x0100
        /*0122*/ 	.byte	0x08
	.zero		1


	//   ....[6]....
        /*0124*/ 	.word	0x000002e0
        /*0128*/ 	.word	0x000000ff
        /*012c*/ 	.word	0x00000018
        /*0130*/ 	.short	0x0100
        /*0132*/ 	.byte	0x08
	.zero		1


	//   ....[7]....
        /*0134*/ 	.word	0x000002f0
        /*0138*/ 	.word	0x000000ff
        /*013c*/ 	.word	0x000000f8
        /*0140*/ 	.short	0x0100
        /*0142*/ 	.byte	0x08
	.zero		1


	//   ....[8]....
        /*0144*/ 	.word	0x00000300
        /*0148*/ 	.word	0x000000ff
        /*014c*/ 	.word	0x00000020
        /*0150*/ 	.short	0x0100
        /*0152*/ 	.byte	0x08
	.zero		1


	//   ....[9]....
        /*0154*/ 	.word	0x00000310
        /*0158*/ 	.word	0x000000ff
        /*015c*/ 	.word	0x00000100
        /*0160*/ 	.short	0x0100
        /*0162*/ 	.byte	0x08
	.zero		1


	//   ....[10]....
        /*0164*/ 	.word	0x00000320
        /*0168*/ 	.word	0x000000ff
        /*016c*/ 	.word	0x00000028
        /*0170*/ 	.short	0x0100
        /*0172*/ 	.byte	0x08
	.zero		1


	//   ....[11]....
        /*0174*/ 	.word	0x00000330
        /*0178*/ 	.word	0x000000ff
        /*017c*/ 	.word	0x00000108
        /*0180*/ 	.short	0x0100
        /*0182*/ 	.byte	0x08
	.zero		1


	//   ....[12]....
        /*0184*/ 	.word	0x00000340
        /*0188*/ 	.word	0x000000ff
        /*018c*/ 	.word	0x00000030
        /*0190*/ 	.short	0x0100
        /*0192*/ 	.byte	0x08
	.zero		1


	//   ....[13]....
        /*0194*/ 	.word	0x00000350
        /*0198*/ 	.word	0x000000ff
        /*019c*/ 	.word	0x00000110
        /*01a0*/ 	.short	0x0100
        /*01a2*/ 	.byte	0x08
	.zero		1


	//   ....[14]....
        /*01a4*/ 	.word	0x00000360
        /*01a8*/ 	.word	0x000000ff
        /*01ac*/ 	.word	0x00000038
        /*01b0*/ 	.short	0x0100
        /*01b2*/ 	.byte	0x08
	.zero		1


	//   ....[15]....
        /*01b4*/ 	.word	0x00000370
        /*01b8*/ 	.word	0x000000ff
        /*01bc*/ 	.word	0x00000118
        /*01c0*/ 	.short	0x0100
        /*01c2*/ 	.byte	0x08
	.zero		1


	//   ....[16]....
        /*01c4*/ 	.word	0x00000380
        /*01c8*/ 	.word	0x000000ff
        /*01cc*/ 	.word	0x00000040
        /*01d0*/ 	.short	0x0100
        /*01d2*/ 	.byte	0x08
	.zero		1


	//   ....[17]....
        /*01d4*/ 	.word	0x00000390
        /*01d8*/ 	.word	0x000000ff
        /*01dc*/ 	.word	0x00000120
        /*01e0*/ 	.short	0x0100
        /*01e2*/ 	.byte	0x08
	.zero		1


	//   ....[18]....
        /*01e4*/ 	.word	0x000003a0
        /*01e8*/ 	.word	0x000000ff
        /*01ec*/ 	.word	0x00000048
        /*01f0*/ 	.short	0x0100
        /*01f2*/ 	.byte	0x08
	.zero		1


	//   ....[19]....
        /*01f4*/ 	.word	0x000003b0
        /*01f8*/ 	.word	0x000000ff
        /*01fc*/ 	.word	0x00000128
        /*0200*/ 	.short	0x0100
        /*0202*/ 	.byte	0x08
	.zero		1


	//   ....[20]....
        /*0204*/ 	.word	0x000003c0
        /*0208*/ 	.word	0x000000ff
        /*020c*/ 	.word	0x00000050
        /*0210*/ 	.short	0x0100
        /*0212*/ 	.byte	0x08
	.zero		1


	//   ....[21]....
        /*0214*/ 	.word	0x000003d0
        /*0218*/ 	.word	0x000000ff
        /*021c*/ 	.word	0x00000130
        /*0220*/ 	.short	0x0100
        /*0222*/ 	.byte	0x08
	.zero		1


	//   ....[22]....
        /*0224*/ 	.word	0x000003e0
        /*0228*/ 	.word	0x000000ff
        /*022c*/ 	.word	0x00000058
        /*0230*/ 	.short	0x0100
        /*0232*/ 	.byte	0x08
	.zero		1


	//   ....[23]....
        /*0234*/ 	.word	0x000003f0
        /*0238*/ 	.word	0x000000ff
        /*023c*/ 	.word	0x00000138
        /*0240*/ 	.short	0x0100
        /*0242*/ 	.byte	0x08
	.zero		1


	//   ....[24]....
        /*0244*/ 	.word	0x00000400
        /*0248*/ 	.word	0x000000ff
        /*024c*/ 	.word	0x00000060
        /*0250*/ 	.short	0x0100
        /*0252*/ 	.byte	0x08
	.zero		1


	//   ....[25]....
        /*0254*/ 	.word	0x00000410
        /*0258*/ 	.word	0x000000ff
        /*025c*/ 	.word	0x00000140
        /*0260*/ 	.short	0x0100
        /*0262*/ 	.byte	0x08
	.zero		1


	//   ....[26]....
        /*0264*/ 	.word	0x00000420
        /*0268*/ 	.word	0x000000ff
        /*026c*/ 	.word	0x00000068
        /*0270*/ 	.short	0x0100
        /*0272*/ 	.byte	0x08
	.zero		1


	//   ....[27]....
        /*0274*/ 	.word	0x00000430
        /*0278*/ 	.word	0x000000ff
        /*027c*/ 	.word	0x00000148
        /*0280*/ 	.short	0x0100
        /*0282*/ 	.byte	0x08
	.zero		1


	//   ....[28]....
        /*0284*/ 	.word	0x00000440
        /*0288*/ 	.word	0x000000ff
        /*028c*/ 	.word	0x00000070
        /*0290*/ 	.short	0x0100
        /*0292*/ 	.byte	0x08
	.zero		1


	//   ....[29]....
        /*0294*/ 	.word	0x00000450
        /*0298*/ 	.word	0x000000ff
        /*029c*/ 	.word	0x00000150
        /*02a0*/ 	.short	0x0100
        /*02a2*/ 	.byte	0x08
	.zero		1


	//   ....[30]....
        /*02a4*/ 	.word	0x00000460
        /*02a8*/ 	.word	0x000000ff
        /*02ac*/ 	.word	0x00000078
        /*02b0*/ 	.short	0x0100
        /*02b2*/ 	.byte	0x08
	.zero		1


	//   ....[31]....
        /*02b4*/ 	.word	0x00000470
        /*02b8*/ 	.word	0x000000ff
        /*02bc*/ 	.word	0x00000158
        /*02c0*/ 	.short	0x0100
        /*02c2*/ 	.byte	0x08
	.zero		1


	//   ....[32]....
        /*02c4*/ 	.word	0x00000480
        /*02c8*/ 	.word	0x000000ff
        /*02cc*/ 	.word	0x00000080
        /*02d0*/ 	.short	0x0100
        /*02d2*/ 	.byte	0x08
	.zero		1


	//   ....[33]....
        /*02d4*/ 	.word	0x00000490
        /*02d8*/ 	.word	0x000000ff
        /*02dc*/ 	.word	0x00000160
        /*02e0*/ 	.short	0x0100
        /*02e2*/ 	.byte	0x08
	.zero		1


	//   ....[34]....
        /*02e4*/ 	.word	0x000004a0
        /*02e8*/ 	.word	0x000000ff
        /*02ec*/ 	.word	0x00000088
        /*02f0*/ 	.short	0x0100
        /*02f2*/ 	.byte	0x08
	.zero		1


	//   ....[35]....
        /*02f4*/ 	.word	0x000004b0
        /*02f8*/ 	.word	0x000000ff
        /*02fc*/ 	.word	0x00000168
        /*0300*/ 	.short	0x0100
        /*0302*/ 	.byte	0x08
	.zero		1


	//   ....[36]....
        /*0304*/ 	.word	0x000004c0
        /*0308*/ 	.word	0x000000ff
        /*030c*/ 	.word	0x00000090
        /*0310*/ 	.short	0x0100
        /*0312*/ 	.byte	0x08
	.zero		1


	//   ....[37]....
        /*0314*/ 	.word	0x000004d0
        /*0318*/ 	.word	0x000000ff
        /*031c*/ 	.word	0x00000170
        /*0320*/ 	.short	0x0100
        /*0322*/ 	.byte	0x08
	.zero		1


	//   ....[38]....
        /*0324*/ 	.word	0x000004e0
        /*0328*/ 	.word	0x000000ff
        /*032c*/ 	.word	0x00000098
        /*0330*/ 	.short	0x0100
        /*0332*/ 	.byte	0x08
	.zero		1


	//   ....[39]....
        /*0334*/ 	.word	0x000004f0
        /*0338*/ 	.word	0x000000ff
        /*033c*/ 	.word	0x00000178
        /*0340*/ 	.short	0x0100
        /*0342*/ 	.byte	0x08
	.zero		1


	//   ....[40]....
        /*0344*/ 	.word	0x00000500
        /*0348*/ 	.word	0x000000ff
        /*034c*/ 	.word	0x000000a0
        /*0350*/ 	.short	0x0100
        /*0352*/ 	.byte	0x08
	.zero		1


	//   ....[41]....
        /*0354*/ 	.word	0x00000510
        /*0358*/ 	.word	0x000000ff
        /*035c*/ 	.word	0x00000180
        /*0360*/ 	.short	0x0100
        /*0362*/ 	.byte	0x08
	.zero		1


	//   ....[42]....
        /*0364*/ 	.word	0x00000520
        /*0368*/ 	.word	0x000000ff
        /*036c*/ 	.word	0x000000a8
        /*0370*/ 	.short	0x0100
        /*0372*/ 	.byte	0x08
	.zero		1


	//   ....[43]....
        /*0374*/ 	.word	0x00000530
        /*0378*/ 	.word	0x000000ff
        /*037c*/ 	.word	0x00000188
        /*0380*/ 	.short	0x0100
        /*0382*/ 	.byte	0x08
	.zero		1


	//   ....[44]....
        /*0384*/ 	.word	0x00000540
        /*0388*/ 	.word	0x000000ff
        /*038c*/ 	.word	0x000000b0
        /*0390*/ 	.short	0x0100
        /*0392*/ 	.byte	0x08
	.zero		1


	//   ....[45]....
        /*0394*/ 	.word	0x00000550
        /*0398*/ 	.word	0x000000ff
        /*039c*/ 	.word	0x00000190
        /*03a0*/ 	.short	0x0100
        /*03a2*/ 	.byte	0x08
	.zero		1


	//   ....[46]....
        /*03a4*/ 	.word	0x00000560
        /*03a8*/ 	.word	0x000000ff
        /*03ac*/ 	.word	0x000000b8
        /*03b0*/ 	.short	0x0100
        /*03b2*/ 	.byte	0x08
	.zero		1


	//   ....[47]....
        /*03b4*/ 	.word	0x00000570
        /*03b8*/ 	.word	0x000000ff
        /*03bc*/ 	.word	0x00000198
        /*03c0*/ 	.short	0x0100
        /*03c2*/ 	.byte	0x08
	.zero		1


	//   ....[48]....
        /*03c4*/ 	.word	0x00000580
        /*03c8*/ 	.word	0x000000ff
        /*03cc*/ 	.word	0x000000c0
        /*03d0*/ 	.short	0x0100
        /*03d2*/ 	.byte	0x08
	.zero		1


	//   ....[49]....
        /*03d4*/ 	.word	0x00000590
        /*03d8*/ 	.word	0x000000ff
        /*03dc*/ 	.word	0x000001a0
        /*03e0*/ 	.short	0x0100
        /*03e2*/ 	.byte	0x08
	.zero		1


	//   ....[50]....
        /*03e4*/ 	.word	0x000005a0
        /*03e8*/ 	.word	0x000000ff
        /*03ec*/ 	.word	0x000000c8
        /*03f0*/ 	.short	0x0100
        /*03f2*/ 	.byte	0x08
	.zero		1


	//   ....[51]....
        /*03f4*/ 	.word	0x000005b0
        /*03f8*/ 	.word	0x000000ff
        /*03fc*/ 	.word	0x000001a8
        /*0400*/ 	.short	0x0100
        /*0402*/ 	.byte	0x08
	.zero		1


	//   ....[52]....
        /*0404*/ 	.word	0x000005c0
        /*0408*/ 	.word	0x000000ff
        /*040c*/ 	.word	0x000000d0
        /*0410*/ 	.short	0x0100
        /*0412*/ 	.byte	0x08
	.zero		1


	//   ....[53]....
        /*0414*/ 	.word	0x000005d0
        /*0418*/ 	.word	0x000000ff
        /*041c*/ 	.word	0x000001b0
        /*0420*/ 	.short	0x0100
        /*0422*/ 	.byte	0x08
	.zero		1


	//   ....[54]....
        /*0424*/ 	.word	0x000005e0
        /*0428*/ 	.word	0x000000ff
        /*042c*/ 	.word	0x000000d8
        /*0430*/ 	.short	0x0100
        /*0432*/ 	.byte	0x08
	.zero		1


	//   ....[55]....
        /*0434*/ 	.word	0x000005f0
        /*0438*/ 	.word	0x000000ff
        /*043c*/ 	.word	0x000001b8
        /*0440*/ 	.short	0x0100
        /*0442*/ 	.byte	0x08
	.zero		1


	//   ....[56]....
        /*0444*/ 	.word	0x00000b30
        /*0448*/ 	.word	0x000000ff
        /*044c*/ 	.word	0x000001f0
        /*0450*/ 	.short	0x0100
        /*0452*/ 	.byte	0x08
	.zero		1


	//   ....[57]....
        /*0454*/ 	.word	0x00000bc0
        /*0458*/ 	.word	0x000000ff
        /*045c*/ 	.word	0x000001f8
        /*0460*/ 	.short	0x0100
        /*0462*/ 	.byte	0x08
	.zero		1


	//   ....[58]....
        /*0464*/ 	.word	0x00000c00
        /*0468*/ 	.word	0x000000ff
        /*046c*/ 	.word	0x000001d0
        /*0470*/ 	.short	0x0100
        /*0472*/ 	.byte	0x09
	.zero		1


	//   ....[59]....
        /*0474*/ 	.word	0x00000c10
        /*0478*/ 	.word	0x000000ff
        /*047c*/ 	.word	0x000001d8
        /*0480*/ 	.short	0x0100
        /*0482*/ 	.byte	0x09
	.zero		1


	//   ....[60]....
        /*0484*/ 	.word	0x00000c20
        /*0488*/ 	.word	0x000000ff
        /*048c*/ 	.word	0x000001e0
        /*0490*/ 	.short	0x0100
        /*0492*/ 	.byte	0x09
	.zero		1


	//   ....[61]....
        /*0494*/ 	.word	0x00000c30
        /*0498*/ 	.word	0x000000ff
        /*049c*/ 	.word	0x000001e8
        /*04a0*/ 	.short	0x0100
        /*04a2*/ 	.byte	0x09
	.zero		1


	//   ....[62]....
        /*04a4*/ 	.word	0x00001a60
        /*04a8*/ 	.word	0x0000003f
        /*04ac*/ 	.word	0x00000000
        /*04b0*/ 	.short	0x010a
        /*04b2*/ 	.byte	0x2a
	.zero		1


	//   ....[63]....
        /*04b4*/ 	.word	0x00001c10
        /*04b8*/ 	.word	0x00000003
        /*04bc*/ 	.word	0x00000000
        /*04c0*/ 	.short	0x010a
        /*04c2*/ 	.byte	0x3f
	.zero		1


	//   ....[64]....
        /*04c4*/ 	.word	0x00001c50
        /*04c8*/ 	.word	0x00000003
        /*04cc*/ 	.word	0x00000000
        /*04d0*/ 	.short	0x010a
        /*04d2*/ 	.byte	0x3f
	.zero		1


	//   ....[65]....
        /*04d4*/ 	.word	0x00001e50
        /*04d8*/ 	.word	0x000000ff
        /*04dc*/ 	.word	0x00000000
        /*04e0*/ 	.short	0x010a
        /*04e2*/ 	.byte	0x04
	.zero		1


	//   ....[66]....
        /*04e4*/ 	.word	0x00001e90
        /*04e8*/ 	.word	0x000000ff
        /*04ec*/ 	.word	0x00000000
        /*04f0*/ 	.short	0x010a
        /*04f2*/ 	.byte	0x04
	.zero		1


	//   ....[67]....
        /*04f4*/ 	.word	0x00001ff0
        /*04f8*/ 	.word	0x00000005
        /*04fc*/ 	.word	0x00000000
        /*0500*/ 	.short	0x0101
        /*0502*/ 	.byte	0x3f
	.zero		1


	//   ....[68]....
        /*0504*/ 	.word	0x000020f0
        /*0508*/ 	.word	0x00000040
        /*050c*/ 	.word	0x00000000
        /*0510*/ 	.short	0x0101
        /*0512*/ 	.byte	0x2f
	.zero		1


	//   ....[69]....
        /*0514*/ 	.word	0x000021f0
        /*0518*/ 	.word	0x00000003
        /*051c*/ 	.word	0x00000000
        /*0520*/ 	.short	0x0101
        /*0522*/ 	.byte	0x3f
	.zero		1


	//   ....[70]....
        /*0524*/ 	.word	0x000022b0
        /*0528*/ 	.word	0x0000003f
        /*052c*/ 	.word	0x00000010
        /*0530*/ 	.short	0x010a
        /*0532*/ 	.byte	0x2a
	.zero		1


	//   ....[71]....
        /*0534*/ 	.word	0x000040b0
        /*0538*/ 	.word	0x00000042
        /*053c*/ 	.word	0x00000000
        /*0540*/ 	.short	0x0101
        /*0542*/ 	.byte	0x2f
	.zero		1


	//   ....[72]....
        /*0544*/ 	.word	0x00004a70
        /*0548*/ 	.word	0x0000000d
        /*054c*/ 	.word	0x000000e0
        /*0550*/ 	.short	0x010a
        /*0552*/ 	.byte	0x3f
	.zero		1


	//   ....[73]....
        /*0554*/ 	.word	0x00004e30
        /*0558*/ 	.word	0x00000002
        /*055c*/ 	.word	0x000001f8
        /*0560*/ 	.short	0x0101
        /*0562*/ 	.byte	0x3f
	.zero		1


	//   ....[74]....
        /*0564*/ 	.word	0x000055c0
        /*0568*/ 	.word	0x00000007
        /*056c*/ 	.word	0x00000000
        /*0570*/ 	.short	0x010a
        /*0572*/ 	.byte	0x3f
	.zero		1


	//   ....[75]....
        /*0574*/ 	.word	0x00005640
        /*0578*/ 	.word	0x00000009
        /*057c*/ 	.word	0x00000000
        /*0580*/ 	.short	0x010a
        /*0582*/ 	.byte	0x3f
	.zero		1


	//   ....[76]....
        /*0584*/ 	.word	0x000056d0
        /*0588*/ 	.word	0x00000006
        /*058c*/ 	.word	0x00000000
        /*0590*/ 	.short	0x010a
        /*0592*/ 	.byte	0x3f
	.zero		1


	//   ....[77]....
        /*0594*/ 	.word	0x00005760
        /*0598*/ 	.word	0x00000009
        /*059c*/ 	.word	0x00000000
        /*05a0*/ 	.short	0x010a
        /*05a2*/ 	.byte	0x3f
	.zero		1


	//   ....[78]....
        /*05a4*/ 	.word	0x000057f0
        /*05a8*/ 	.word	0x00000006
        /*05ac*/ 	.word	0x00000000
        /*05b0*/ 	.short	0x010a
        /*05b2*/ 	.byte	0x3f
	.zero		1


	//   ....[79]....
        /*05b4*/ 	.word	0x00005880
        /*05b8*/ 	.word	0x00000009
        /*05bc*/ 	.word	0x00000000
        /*05c0*/ 	.short	0x010a
        /*05c2*/ 	.byte	0x3f
	.zero		1


	//   ....[80]....
        /*05c4*/ 	.word	0x00005910
        /*05c8*/ 	.word	0x00000006
        /*05cc*/ 	.word	0x00000000
        /*05d0*/ 	.short	0x010a
        /*05d2*/ 	.byte	0x3f
	.zero		1


	//   ....[81]....
        /*05d4*/ 	.word	0x000059a0
        /*05d8*/ 	.word	0x00000009
        /*05dc*/ 	.word	0x00000000
        /*05e0*/ 	.short	0x010a
        /*05e2*/ 	.byte	0x3f
	.zero		1


	//   ....[82]....
        /*05e4*/ 	.word	0x00005a30
        /*05e8*/ 	.word	0x00000006
        /*05ec*/ 	.word	0x00000000
        /*05f0*/ 	.short	0x010a
        /*05f2*/ 	.byte	0x3f
	.zero		1


	//   ....[83]....
        /*05f4*/ 	.word	0x00005ac0
        /*05f8*/ 	.word	0x00000009
        /*05fc*/ 	.word	0x00000000
        /*0600*/ 	.short	0x010a
        /*0602*/ 	.byte	0x3f
	.zero		1


	//   ....[84]....
        /*0604*/ 	.word	0x00005b50
        /*0608*/ 	.word	0x00000006
        /*060c*/ 	.word	0x00000000
        /*0610*/ 	.short	0x010a
        /*0612*/ 	.byte	0x3f
	.zero		1


	//   ....[85]....
        /*0614*/ 	.word	0x00005be0
        /*0618*/ 	.word	0x00000009
        /*061c*/ 	.word	0x00000000
        /*0620*/ 	.short	0x010a
        /*0622*/ 	.byte	0x3f
	.zero		1


	//   ....[86]....
        /*0624*/ 	.word	0x00005c70
        /*0628*/ 	.word	0x00000006
        /*062c*/ 	.word	0x00000000
        /*0630*/ 	.short	0x010a
        /*0632*/ 	.byte	0x3f
	.zero		1


	//   ....[87]....
        /*0634*/ 	.word	0x00005d00
        /*0638*/ 	.word	0x00000009
        /*063c*/ 	.word	0x00000000
        /*0640*/ 	.short	0x010a
        /*0642*/ 	.byte	0x3f
	.zero		1


	//   ....[88]....
        /*0644*/ 	.word	0x00005d90
        /*0648*/ 	.word	0x00000006
        /*064c*/ 	.word	0x00000000
        /*0650*/ 	.short	0x010a
        /*0652*/ 	.byte	0x3f
	.zero		1


	//   ....[89]....
        /*0654*/ 	.word	0x00005e20
        /*0658*/ 	.word	0x00000009
        /*065c*/ 	.word	0x00000000
        /*0660*/ 	.short	0x010a
        /*0662*/ 	.byte	0x3f
	.zero		1


	//   ....[90]....
        /*0664*/ 	.word	0x00005eb0
        /*0668*/ 	.word	0x00000006
        /*066c*/ 	.word	0x00000000
        /*0670*/ 	.short	0x010a
        /*0672*/ 	.byte	0x3f
	.zero		1


	//   ....[91]....
        /*0674*/ 	.word	0x00005f40
        /*0678*/ 	.word	0x00000009
        /*067c*/ 	.word	0x00000000
        /*0680*/ 	.short	0x010a
        /*0682*/ 	.byte	0x3f
	.zero		1


	//   ....[92]....
        /*0684*/ 	.word	0x00005fd0
        /*0688*/ 	.word	0x00000006
        /*068c*/ 	.word	0x00000000
        /*0690*/ 	.short	0x010a
        /*0692*/ 	.byte	0x3f
	.zero		1


	//   ....[93]....
        /*0694*/ 	.word	0x00006060
        /*0698*/ 	.word	0x00000009
        /*069c*/ 	.word	0x00000000
        /*06a0*/ 	.short	0x010a
        /*06a2*/ 	.byte	0x3f
	.zero		1


	//   ....[94]....
        /*06a4*/ 	.word	0x000060f0
        /*06a8*/ 	.word	0x00000006
        /*06ac*/ 	.word	0x00000000
        /*06b0*/ 	.short	0x010a
        /*06b2*/ 	.byte	0x3f
	.zero		1


	//   ....[95]....
        /*06b4*/ 	.word	0x00006180
        /*06b8*/ 	.word	0x00000009
        /*06bc*/ 	.word	0x00000000
        /*06c0*/ 	.short	0x010a
        /*06c2*/ 	.byte	0x3f
	.zero		1


	//   ....[96]....
        /*06c4*/ 	.word	0x00006210
        /*06c8*/ 	.word	0x00000006
        /*06cc*/ 	.word	0x00000000
        /*06d0*/ 	.short	0x010a
        /*06d2*/ 	.byte	0x3f
	.zero		1


	//   ....[97]....
        /*06d4*/ 	.word	0x000062a0
        /*06d8*/ 	.word	0x00000009
        /*06dc*/ 	.word	0x00000000
        /*06e0*/ 	.short	0x010a
        /*06e2*/ 	.byte	0x3f
	.zero		1


	//   ....[98]....
        /*06e4*/ 	.word	0x00006330
        /*06e8*/ 	.word	0x00000006
        /*06ec*/ 	.word	0x00000000
        /*06f0*/ 	.short	0x010a
        /*06f2*/ 	.byte	0x3f
	.zero		1


	//   ....[99]....
        /*06f4*/ 	.word	0x000063c0
        /*06f8*/ 	.word	0x00000009
        /*06fc*/ 	.word	0x00000000
        /*0700*/ 	.short	0x010a
        /*0702*/ 	.byte	0x3f
	.zero		1


	//   ....[100]....
        /*0704*/ 	.word	0x00006450
        /*0708*/ 	.word	0x00000006
        /*070c*/ 	.word	0x00000000
        /*0710*/ 	.short	0x010a
        /*0712*/ 	.byte	0x3f
	.zero		1


	//   ....[101]....
        /*0714*/ 	.word	0x000064e0
        /*0718*/ 	.word	0x00000003
        /*071c*/ 	.word	0x00000000
        /*0720*/ 	.short	0x010a
        /*0722*/ 	.byte	0x3f
	.zero		1


	//   ....[102]....
        /*0724*/ 	.word	0x00006540
        /*0728*/ 	.word	0x00000041
        /*072c*/ 	.word	0x00000000
        /*0730*/ 	.short	0x010a
        /*0732*/ 	.byte	0x3f
	.zero		1


	//   ....[103]....
        /*0734*/ 	.word	0x00006590
        /*0738*/ 	.word	0x00000003
        /*073c*/ 	.word	0x00000000
        /*0740*/ 	.short	0x010a
        /*0742*/ 	.byte	0x3f
	.zero		1


	//   ....[104]....
        /*0744*/ 	.word	0x000065f0
        /*0748*/ 	.word	0x00000005
        /*074c*/ 	.word	0x00000000
        /*0750*/ 	.short	0x010a
        /*0752*/ 	.byte	0x3f
	.zero		1


	//   ....[105]....
        /*0754*/ 	.word	0x00006640
        /*0758*/ 	.word	0x00000041
        /*075c*/ 	.word	0x00000010
        /*0760*/ 	.short	0x010a
        /*0762*/ 	.byte	0x3f
	.zero		1


	//   ....[106]....
        /*0764*/ 	.word	0x00006710
        /*0768*/ 	.word	0x0000000d
        /*076c*/ 	.word	0x000000e0
        /*0770*/ 	.short	0x010a
        /*0772*/ 	.byte	0x3f
	.zero		1


	//   ....[107]....
        /*0774*/ 	.word	0x000067e0
        /*0778*/ 	.word	0x00000007
        /*077c*/ 	.word	0x00000000
        /*0780*/ 	.short	0x010a
        /*0782*/ 	.byte	0x3f
	.zero		1


	//   ....[108]....
        /*0784*/ 	.word	0x00006830
        /*0788*/ 	.word	0x00000009
        /*078c*/ 	.word	0x00000000
        /*0790*/ 	.short	0x010a
        /*0792*/ 	.byte	0x3f
	.zero		1


	//   ....[109]....
        /*0794*/ 	.word	0x00006880
        /*0798*/ 	.word	0x00000006
        /*079c*/ 	.word	0x00000000
        /*07a0*/ 	.short	0x010a
        /*07a2*/ 	.byte	0x3f
	.zero		1


	//   ....[110]....
        /*07a4*/ 	.word	0x000068d0
        /*07a8*/ 	.word	0x00000009
        /*07ac*/ 	.word	0x00000000
        /*07b0*/ 	.short	0x010a
        /*07b2*/ 	.byte	0x3f
	.zero		1


	//   ....[111]....
        /*07b4*/ 	.word	0x00006920
        /*07b8*/ 	.word	0x00000006
        /*07bc*/ 	.word	0x00000000
        /*07c0*/ 	.short	0x010a
        /*07c2*/ 	.byte	0x3f
	.zero		1


	//   ....[112]....
        /*07c4*/ 	.word	0x00006970
        /*07c8*/ 	.word	0x00000009
        /*07cc*/ 	.word	0x00000000
        /*07d0*/ 	.short	0x010a
        /*07d2*/ 	.byte	0x3f
	.zero		1


	//   ....[113]....
        /*07d4*/ 	.word	0x000069c0
        /*07d8*/ 	.word	0x00000006
        /*07dc*/ 	.word	0x00000000
        /*07e0*/ 	.short	0x010a
        /*07e2*/ 	.byte	0x3f
	.zero		1


	//   ....[114]....
        /*07e4*/ 	.word	0x00006a10
        /*07e8*/ 	.word	0x00000009
        /*07ec*/ 	.word	0x00000000
        /*07f0*/ 	.short	0x010a
        /*07f2*/ 	.byte	0x3f
	.zero		1


	//   ....[115]....
        /*07f4*/ 	.word	0x00006a60
        /*07f8*/ 	.word	0x00000006
        /*07fc*/ 	.word	0x00000000
        /*0800*/ 	.short	0x010a
        /*0802*/ 	.byte	0x3f
	.zero		1


	//   ....[116]....
        /*0804*/ 	.word	0x00006ab0
        /*0808*/ 	.word	0x00000009
        /*080c*/ 	.word	0x00000000
        /*0810*/ 	.short	0x010a
        /*0812*/ 	.byte	0x3f
	.zero		1


	//   ....[117]....
        /*0814*/ 	.word	0x00006b00
        /*0818*/ 	.word	0x00000006
        /*081c*/ 	.word	0x00000000
        /*0820*/ 	.short	0x010a
        /*0822*/ 	.byte	0x3f
	.zero		1


	//   ....[118]....
        /*0824*/ 	.word	0x00006b50
        /*0828*/ 	.word	0x00000009
        /*082c*/ 	.word	0x00000000
        /*0830*/ 	.short	0x010a
        /*0832*/ 	.byte	0x3f
	.zero		1


	//   ....[119]....
        /*0834*/ 	.word	0x00006ba0
        /*0838*/ 	.word	0x00000006
        /*083c*/ 	.word	0x00000000
        /*0840*/ 	.short	0x010a
        /*0842*/ 	.byte	0x3f
	.zero		1


	//   ....[120]....
        /*0844*/ 	.word	0x00006bf0
        /*0848*/ 	.word	0x00000009
        /*084c*/ 	.word	0x00000000
        /*0850*/ 	.short	0x010a
        /*0852*/ 	.byte	0x3f
	.zero		1


	//   ....[121]....
        /*0854*/ 	.word	0x00006c40
        /*0858*/ 	.word	0x00000006
        /*085c*/ 	.word	0x00000000
        /*0860*/ 	.short	0x010a
        /*0862*/ 	.byte	0x3f
	.zero		1


	//   ....[122]....
        /*0864*/ 	.word	0x00006c90
        /*0868*/ 	.word	0x00000009
        /*086c*/ 	.word	0x00000000
        /*0870*/ 	.short	0x010a
        /*0872*/ 	.byte	0x3f
	.zero		1


	//   ....[123]....
        /*0874*/ 	.word	0x00006ce0
        /*0878*/ 	.word	0x00000006
        /*087c*/ 	.word	0x00000000
        /*0880*/ 	.short	0x010a
        /*0882*/ 	.byte	0x3f
	.zero		1


	//   ....[124]....
        /*0884*/ 	.word	0x00006d30
        /*0888*/ 	.word	0x00000009
        /*088c*/ 	.word	0x00000000
        /*0890*/ 	.short	0x010a
        /*0892*/ 	.byte	0x3f
	.zero		1


	//   ....[125]....
        /*0894*/ 	.word	0x00006d80
        /*0898*/ 	.word	0x00000006
        /*089c*/ 	.word	0x00000000
        /*08a0*/ 	.short	0x010a
        /*08a2*/ 	.byte	0x3f
	.zero		1


	//   ....[126]....
        /*08a4*/ 	.word	0x00006dd0
        /*08a8*/ 	.word	0x00000009
        /*08ac*/ 	.word	0x00000000
        /*08b0*/ 	.short	0x010a
        /*08b2*/ 	.byte	0x3f
	.zero		1


	//   ....[127]....
        /*08b4*/ 	.word	0x00006e20
        /*08b8*/ 	.word	0x00000006
        /*08bc*/ 	.word	0x00000000
        /*08c0*/ 	.short	0x010a
        /*08c2*/ 	.byte	0x3f
	.zero		1


	//   ....[128]....
        /*08c4*/ 	.word	0x00006e70
        /*08c8*/ 	.word	0x00000009
        /*08cc*/ 	.word	0x00000000
        /*08d0*/ 	.short	0x010a
        /*08d2*/ 	.byte	0x3f
	.zero		1


	//   ....[129]....
        /*08d4*/ 	.word	0x00006ec0
        /*08d8*/ 	.word	0x00000006
        /*08dc*/ 	.word	0x00000000
        /*08e0*/ 	.short	0x010a
        /*08e2*/ 	.byte	0x3f
	.zero		1


	//   ....[130]....
        /*08e4*/ 	.word	0x00006f10
        /*08e8*/ 	.word	0x00000009
        /*08ec*/ 	.word	0x00000000
        /*08f0*/ 	.short	0x010a
        /*08f2*/ 	.byte	0x3f
	.zero		1


	//   ....[131]....
        /*08f4*/ 	.word	0x00006f60
        /*08f8*/ 	.word	0x00000006
        /*08fc*/ 	.word	0x00000000
        /*0900*/ 	.short	0x010a
        /*0902*/ 	.byte	0x3f
	.zero		1


	//   ....[132]....
        /*0904*/ 	.word	0x00006fb0
        /*0908*/ 	.word	0x00000009
        /*090c*/ 	.word	0x00000000
        /*0910*/ 	.short	0x010a
        /*0912*/ 	.byte	0x3f
	.zero		1


	//   ....[133]....
        /*0914*/ 	.word	0x00007000
        /*0918*/ 	.word	0x00000006
        /*091c*/ 	.word	0x00000000
        /*0920*/ 	.short	0x010a
        /*0922*/ 	.byte	0x3f
	.zero		1


	//----- nvinfo : EIATTR_NUM_MBARRIERS
	.align		4
.L_37:
        /*0924*/ 	.byte	0x03, 0x38
        /*0926*/ 	.short	0x003e


	//----- nvinfo : EIATTR_EXIT_INSTR_OFFSETS
	.align		4
        /*0928*/ 	.byte	0x04, 0x1c
        /*092a*/ 	.short	(.L_39 - .L_38)


	//   ....[0]....
.L_38:
        /*092c*/ 	.word	0x00001720


	//   ....[1]....
        /*0930*/ 	.word	0x00001780


	//   ....[2]....
        /*0934*/ 	.word	0x00004740


	//   ....[3]....
        /*0938*/ 	.word	0x00004770


	//   ....[4]....
        /*093c*/ 	.word	0x00006530


	//----- nvinfo : EIATTR_MAX_THREADS
	.align		4
.L_39:
        /*0940*/ 	.byte	0x04, 0x05
        /*0942*/ 	.short	(.L_41 - .L_40)
.L_40:
        /*0944*/ 	.word	0x00000180
        /*0948*/ 	.word	0x00000001
        /*094c*/ 	.word	0x00000001


	//----- nvinfo : EIATTR_CRS_STACK_SIZE
	.align		4
.L_41:
        /*0950*/ 	.byte	0x04, 0x1e
        /*0952*/ 	.short	(.L_43 - .L_42)
.L_42:
        /*0954*/ 	.word	0x00000000


	//----- nvinfo : EIATTR_CBANK_PARAM_SIZE
	.align		4
.L_43:
        /*0958*/ 	.byte	0x03, 0x19
        /*095a*/ 	.short	0x0470


	//----- nvinfo : EIATTR_PARAM_CBANK
	.align		4
        /*095c*/ 	.byte	0x04, 0x0a
        /*095e*/ 	.short	(.L_45 - .L_44)
	.align		4
.L_44:
        /*0960*/ 	.word	index@(.nv.constant0._ZN7cutlass13device_kernelINS_4gemm6kernel13GemmUniversalIN4cute5tupleIJiiiiEEENS1_10collective13CollectiveMmaINS1_34MainloopSm90TmaGmmaWarpSpecializedILi28ENS5_IJNS4_1CILi2EEENSA_ILi1EEESC_EEENS1_32KernelTmaWarpSpecializedPingpongEEENS5_IJNSA_ILi64EEESG_SG_EEEaNS5_IJlSC_lEEEaSI_NS4_8TiledMMAINS4_8MMA_AtomIJNS4_4SM904GMMA26MMA_64x64x32_S32S8S8_SS_TNEEEENS4_6LayoutINS5_IJSC_SC_SC_EEENS5_IJNSA_ILi0EEESR_SR_EEEEENS5_IJNS4_10UnderscoreESU_SU_EEEEENS4_13SM90_TMA_LOADENS4_14ComposedLayoutINS4_7SwizzleILi2ELi4ELi3EEENS4_18smem_ptr_flag_bitsILi8EEENSP_INS5_IJNSA_ILi8EEESG_EEENS5_IJSG_SC_EEEEEEEvNS4_8identityENS4_23SM90_TMA_LOAD_MULTICASTES17_vS18_EENS_8epilogue10collective6detail29Sm90TmaWarpSpecializedAdapterINS1C_15DefaultEpilogueIaSI_SI_NS1B_6thread17LinearCombinationIaLi1EiiLNS1G_9ScaleType4KindE0ELNS_15FloatRoundStyleE2EaEENS1_15EpilogueDefaultEEEEEvvEEEEvNT_6ParamsE)
        /*0964*/ 	.short	0x0210
        /*0966*/ 	.short	0x0470


	//----- nvinfo : EIATTR_SW_WAR
	.align		4
.L_45:
        /*0968*/ 	.byte	0x04, 0x36
        /*096a*/ 	.short	(.L_47 - .L_46)
.L_46:
        /*096c*/ 	.word	0x00000008
.L_47:


//--------------------- .nv.callgraph             --------------------------
	.section	.nv.callgraph,"",@"SHT_CUDA_CALLGRAPH"
	.align	4
	.sectionentsize	8
	.align		4
        /*0000*/ 	.word	0x00000000
	.align		4
        /*0004*/ 	.word	0xffffffff
	.align		4
        /*0008*/ 	.word	index@(_ZN7cutlass13device_kernelINS_4gemm6kernel13GemmUniversalIN4cute5tupleIJiiiiEEENS1_10collective13CollectiveMmaINS1_34MainloopSm90TmaGmmaWarpSpecializedILi28ENS5_IJNS4_1CILi2EEENSA_ILi1EEESC_EEENS1_32KernelTmaWarpSpecializedPingpongEEENS5_IJNSA_ILi64EEESG_SG_EEEaNS5_IJlSC_lEEEaSI_NS4_8TiledMMAINS4_8MMA_AtomIJNS4_4SM904GMMA26MMA_64x64x32_S32S8S8_SS_TNEEEENS4_6LayoutINS5_IJSC_SC_SC_EEENS5_IJNSA_ILi0EEESR_SR_EEEEENS5_IJNS4_10UnderscoreESU_SU_EEEEENS4_13SM90_TMA_LOADENS4_14ComposedLayoutINS4_7SwizzleILi2ELi4ELi3EEENS4_18smem_ptr_flag_bitsILi8EEENSP_INS5_IJNSA_ILi8EEESG_EEENS5_IJSG_SC_EEEEEEEvNS4_8identityENS4_23SM90_TMA_LOAD_MULTICASTES17_vS18_EENS_8epilogue10collective6detail29Sm90TmaWarpSpecializedAdapterINS1C_15DefaultEpilogueIaSI_SI_NS1B_6thread17LinearCombinationIaLi1EiiLNS1G_9ScaleType4KindE0ELNS_15FloatRoundStyleE2EaEENS1_15EpilogueDefaultEEEEEvvEEEEvNT_6ParamsE)
	.align		4
        /*000c*/ 	.word	index@(__assertfail)
	.align		4
        /*0010*/ 	.word	0x00000000
	.align		4
        /*0014*/ 	.word	0xfffffffe
	.align		4
        /*0018*/ 	.word	0x00000000
	.align		4
        /*001c*/ 	.word	0xfffffffd
	.align		4
        /*0020*/ 	.word	0x00000000
	.align		4
        /*0024*/ 	.word	0xfffffffc


//--------------------- .nv.constant4             --------------------------
	.section	.nv.constant4,"a",@progbits
	.align	8
	.align		8
.nv.constant4:
        /*0000*/ 	.dword	__assertfail
	.align		8
        /*0008*/ 	.dword	__unnamed_1
	.align		8
        /*0010*/ 	.dword	_ZN39_INTERNAL_c936ff27_4_k_cu_4c4f00c3_49394cuda3std3__45__cpo5beginE
	.align		8
        /*0018*/ 	.dword	_ZN39_INTERNAL_c936ff27_4_k_cu_4c4f00c3_49394cuda3std3__45__cpo3endE
	.align		8
        /*0020*/ 	.dword	_ZN39_INTERNAL_c936ff27_4_k_cu_4c4f00c3_49394cuda3std3__45__cpo6cbeginE
	.align		8
        /*0028*/ 	.dword	_ZN39_INTERNAL_c936ff27_4_k_cu_4c4f00c3_49394cuda3std3__45__cpo4cendE
	.align		8
        /*0030*/ 	.dword	_ZN39_INTERNAL_c936ff27_4_k_cu_4c4f00c3_49394cuda3std3__441_GLOBAL__N__c936ff27_4_k_cu_4c4f00c3_49396ignoreE
	.align		8
        /*0038*/ 	.dword	_ZN39_INTERNAL_c936ff27_4_k_cu_4c4f00c3_49394cuda3std3__419piecewise_constructE
	.align		8
        /*0040*/ 	.dword	_ZN39_INTERNAL_c936ff27_4_k_cu_4c4f00c3_49394cuda3std3__48in_placeE
	.align		8
        /*0048*/ 	.dword	_ZN39_INTERNAL_c936ff27_4_k_cu_4c4f00c3_49394cuda3std6ranges3__45__cpo4swapE
	.align		8
        /*0050*/ 	.dword	_ZN39_INTERNAL_c936ff27_4_k_cu_4c4f00c3_49394cuda3std6ranges3__45__cpo9iter_moveE
	.align		8
        /*0058*/ 	.dword	_ZN39_INTERNAL_c936ff27_4_k_cu_4c4f00c3_49394cute7productE
	.align		8
        /*0060*/ 	.dword	_ZN39_INTERNAL_c936ff27_4_k_cu_4c4f00c3_49394cute1_E
	.align		8
        /*0068*/ 	.dword	$str$22
	.align		8
        /*0070*/ 	.dword	$str$23


//--------------------- .text._ZN7cutlass13device_kernelINS_4gemm6kernel13GemmUniversalIN4cute5tupleIJiiiiEEENS1_10collective13CollectiveMmaINS1_34MainloopSm90TmaGmmaWarpSpecializedILi28ENS5_IJNS4_1CILi2EEENSA_ILi1EEESC_EEENS1_32KernelTmaWarpSpecializedPingpongEEENS5_IJNSA_ILi64EEESG_SG_EEEaNS5_IJlSC_lEEEaSI_NS4_8TiledMMAINS4_8MMA_AtomIJNS4_4SM904GMMA26MMA_64x64x32_S32S8S8_SS_TNEEEENS4_6LayoutINS5_IJSC_SC_SC_EEENS5_IJNSA_ILi0EEESR_SR_EEEEENS5_IJNS4_10UnderscoreESU_SU_EEEEENS4_13SM90_TMA_LOADENS4_14ComposedLayoutINS4_7SwizzleILi2ELi4ELi3EEENS4_18smem_ptr_flag_bitsILi8EEENSP_INS5_IJNSA_ILi8EEESG_EEENS5_IJSG_SC_EEEEEEEvNS4_8identityENS4_23SM90_TMA_LOAD_MULTICASTES17_vS18_EENS_8epilogue10collective6detail29Sm90TmaWarpSpecializedAdapterINS1C_15DefaultEpilogueIaSI_SI_NS1B_6thread17LinearCombinationIaLi1EiiLNS1G_9ScaleType4KindE0ELNS_15FloatRoundStyleE2EaEENS1_15EpilogueDefaultEEEEEvvEEEEvNT_6ParamsE --------------------------
	.section	.text._ZN7cutlass13device_kernelINS_4gemm6kernel13GemmUniversalIN4cute5tupleIJiiiiEEENS1_10collective13CollectiveMmaINS1_34MainloopSm90TmaGmmaWarpSpecializedILi28ENS5_IJNS4_1CILi2EEENSA_ILi1EEESC_EEENS1_32KernelTmaWarpSpecializedPingpongEEENS5_IJNSA_ILi64EEESG_SG_EEEaNS5_IJlSC_lEEEaSI_NS4_8TiledMMAINS4_8MMA_AtomIJNS4_4SM904GMMA26MMA_64x64x32_S32S8S8_SS_TNEEEENS4_6LayoutINS5_IJSC_SC_SC_EEENS5_IJNSA_ILi0EEESR_SR_EEEEENS5_IJNS4_10UnderscoreESU_SU_EEEEENS4_13SM90_TMA_LOADENS4_14ComposedLayoutINS4_7SwizzleILi2ELi4ELi3EEENS4_18smem_ptr_flag_bitsILi8EEENSP_INS5_IJNSA_ILi8EEESG_EEENS5_IJSG_SC_EEEEEEEvNS4_8identityENS4_23SM90_TMA_LOAD_MULTICASTES17_vS18_EENS_8epilogue10collective6detail29Sm90TmaWarpSpecializedAdapterINS1C_15DefaultEpilogueIaSI_SI_NS1B_6thread17LinearCombinationIaLi1EiiLNS1G_9ScaleType4KindE0ELNS_15FloatRoundStyleE2EaEENS1_15EpilogueDefaultEEEEEvvEEEEvNT_6ParamsE,"ax",@progbits
	.align	128
.text._ZN7cutlass13device_kernelINS_4gemm6kernel13GemmUniversalIN4cute5tupleIJiiiiEEENS1_10collective13CollectiveMmaINS1_34MainloopSm90TmaGmmaWarpSpecializedILi28ENS5_IJNS4_1CILi2EEENSA_ILi1EEESC_EEENS1_32KernelTmaWarpSpecializedPingpongEEENS5_IJNSA_ILi64EEESG_SG_EEEaNS5_IJlSC_lEEEaSI_NS4_8TiledMMAINS4_8MMA_AtomIJNS4_4SM904GMMA26MMA_64x64x32_S32S8S8_SS_TNEEEENS4_6LayoutINS5_IJSC_SC_SC_EEENS5_IJNSA_ILi0EEESR_SR_EEEEENS5_IJNS4_10UnderscoreESU_SU_EEEEENS4_13SM90_TMA_LOADENS4_14ComposedLayoutINS4_7SwizzleILi2ELi4ELi3EEENS4_18smem_ptr_flag_bitsILi8EEENSP_INS5_IJNSA_ILi8EEESG_EEENS5_IJSG_SC_EEEEEEEvNS4_8identityENS4_23SM90_TMA_LOAD_MULTICASTES17_vS18_EENS_8epilogue10collective6detail29Sm90TmaWarpSpecializedAdapterINS1C_15DefaultEpilogueIaSI_SI_NS1B_6thread17LinearCombinationIaLi1EiiLNS1G_9ScaleType4KindE0ELNS_15FloatRoundStyleE2EaEENS1_15EpilogueDefaultEEEEEvvEEEEvNT_6ParamsE:
        .type           _ZN7cutlass13device_kernelINS_4gemm6kernel13GemmUniversalIN4cute5tupleIJiiiiEEENS1_10collective13CollectiveMmaINS1_34MainloopSm90TmaGmmaWarpSpecializedILi28ENS5_IJNS4_1CILi2EEENSA_ILi1EEESC_EEENS1_32KernelTmaWarpSpecializedPingpongEEENS5_IJNSA_ILi64EEESG_SG_EEEaNS5_IJlSC_lEEEaSI_NS4_8TiledMMAINS4_8MMA_AtomIJNS4_4SM904GMMA26MMA_64x64x32_S32S8S8_SS_TNEEEENS4_6LayoutINS5_IJSC_SC_SC_EEENS5_IJNSA_ILi0EEESR_SR_EEEEENS5_IJNS4_10UnderscoreESU_SU_EEEEENS4_13SM90_TMA_LOADENS4_14ComposedLayoutINS4_7SwizzleILi2ELi4ELi3EEENS4_18smem_ptr_flag_bitsILi8EEENSP_INS5_IJNSA_ILi8EEESG_EEENS5_IJSG_SC_EEEEEEEvNS4_8identityENS4_23SM90_TMA_LOAD_MULTICASTES17_vS18_EENS_8epilogue10collective6detail29Sm90TmaWarpSpecializedAdapterINS1C_15DefaultEpilogueIaSI_SI_NS1B_6thread17LinearCombinationIaLi1EiiLNS1G_9ScaleType4KindE0ELNS_15FloatRoundStyleE2EaEENS1_15EpilogueDefaultEEEEEvvEEEEvNT_6ParamsE,@function
        .size           _ZN7cutlass13device_kernelINS_4gemm6kernel13GemmUniversalIN4cute5tupleIJiiiiEEENS1_10collective13CollectiveMmaINS1_34MainloopSm90TmaGmmaWarpSpecializedILi28ENS5_IJNS4_1CILi2EEENSA_ILi1EEESC_EEENS1_32KernelTmaWarpSpecializedPingpongEEENS5_IJNSA_ILi64EEESG_SG_EEEaNS5_IJlSC_lEEEaSI_NS4_8TiledMMAINS4_8MMA_AtomIJNS4_4SM904GMMA26MMA_64x64x32_S32S8S8_SS_TNEEEENS4_6LayoutINS5_IJSC_SC_SC_EEENS5_IJNSA_ILi0EEESR_SR_EEEEENS5_IJNS4_10UnderscoreESU_SU_EEEEENS4_13SM90_TMA_LOADENS4_14ComposedLayoutINS4_7SwizzleILi2ELi4ELi3EEENS4_18smem_ptr_flag_bitsILi8EEENSP_INS5_IJNSA_ILi8EEESG_EEENS5_IJSG_SC_EEEEEEEvNS4_8identityENS4_23SM90_TMA_LOAD_MULTICASTES17_vS18_EENS_8epilogue10collective6detail29Sm90TmaWarpSpecializedAdapterINS1C_15DefaultEpilogueIaSI_SI_NS1B_6thread17LinearCombinationIaLi1EiiLNS1G_9ScaleType4KindE0ELNS_15FloatRoundStyleE2EaEENS1_15EpilogueDefaultEEEEEvvEEEEvNT_6ParamsE,(.L_x_190 - _ZN7cutlass13device_kernelINS_4gemm6kernel13GemmUniversalIN4cute5tupleIJiiiiEEENS1_10collective13CollectiveMmaINS1_34MainloopSm90TmaGmmaWarpSpecializedILi28ENS5_IJNS4_1CILi2EEENSA_ILi1EEESC_EEENS1_32KernelTmaWarpSpecializedPingpongEEENS5_IJNSA_ILi64EEESG_SG_EEEaNS5_IJlSC_lEEEaSI_NS4_8TiledMMAINS4_8MMA_AtomIJNS4_4SM904GMMA26MMA_64x64x32_S32S8S8_SS_TNEEEENS4_6LayoutINS5_IJSC_SC_SC_EEENS5_IJNSA_ILi0EEESR_SR_EEEEENS5_IJNS4_10UnderscoreESU_SU_EEEEENS4_13SM90_TMA_LOADENS4_14ComposedLayoutINS4_7SwizzleILi2ELi4ELi3EEENS4_18smem_ptr_flag_bitsILi8EEENSP_INS5_IJNSA_ILi8EEESG_EEENS5_IJSG_SC_EEEEEEEvNS4_8identityENS4_23SM90_TMA_LOAD_MULTICASTES17_vS18_EENS_8epilogue10collective6detail29Sm90TmaWarpSpecializedAdapterINS1C_15DefaultEpilogueIaSI_SI_NS1B_6thread17LinearCombinationIaLi1EiiLNS1G_9ScaleType4KindE0ELNS_15FloatRoundStyleE2EaEENS1_15EpilogueDefaultEEEEEvvEEEEvNT_6ParamsE)
        .other          _ZN7cutlass13device_kernelINS_4gemm6kernel13GemmUniversalIN4cute5tupleIJiiiiEEENS1_10collective13CollectiveMmaINS1_34MainloopSm90TmaGmmaWarpSpecializedILi28ENS5_IJNS4_1CILi2EEENSA_ILi1EEESC_EEENS1_32KernelTmaWarpSpecializedPingpongEEENS5_IJNSA_ILi64EEESG_SG_EEEaNS5_IJlSC_lEEEaSI_NS4_8TiledMMAINS4_8MMA_AtomIJNS4_4SM904GMMA26MMA_64x64x32_S32S8S8_SS_TNEEEENS4_6LayoutINS5_IJSC_SC_SC_EEENS5_IJNSA_ILi0EEESR_SR_EEEEENS5_IJNS4_10UnderscoreESU_SU_EEEEENS4_13SM90_TMA_LOADENS4_14ComposedLayoutINS4_7SwizzleILi2ELi4ELi3EEENS4_18smem_ptr_flag_bitsILi8EEENSP_INS5_IJNSA_ILi8EEESG_EEENS5_IJSG_SC_EEEEEEEvNS4_8identityENS4_23SM90_TMA_LOAD_MULTICASTES17_vS18_EENS_8epilogue10collective6detail29Sm90TmaWarpSpecializedAdapterINS1C_15DefaultEpilogueIaSI_SI_NS1B_6thread17LinearCombinationIaLi1EiiLNS1G_9ScaleType4KindE0ELNS_15FloatRoundStyleE2EaEENS1_15EpilogueDefaultEEEEEvvEEEEvNT_6ParamsE,@"STO_CUDA_ENTRY STV_DEFAULT"
_ZN7cutlass13device_kernelINS_4gemm6kernel13GemmUniversalIN4cute5tupleIJiiiiEEENS1_10collective13CollectiveMmaINS1_34MainloopSm90TmaGmmaWarpSpecializedILi28ENS5_IJNS4_1CILi2EEENSA_ILi1EEESC_EEENS1_32KernelTmaWarpSpecializedPingpongEEENS5_IJNSA_ILi64EEESG_SG_EEEaNS5_IJlSC_lEEEaSI_NS4_8TiledMMAINS4_8MMA_AtomIJNS4_4SM904GMMA26MMA_64x64x32_S32S8S8_SS_TNEEEENS4_6LayoutINS5_IJSC_SC_SC_EEENS5_IJNSA_ILi0EEESR_SR_EEEEENS5_IJNS4_10UnderscoreESU_SU_EEEEENS4_13SM90_TMA_LOADENS4_14ComposedLayoutINS4_7SwizzleILi2ELi4ELi3EEENS4_18smem_ptr_flag_bitsILi8EEENSP_INS5_IJNSA_ILi8EEESG_EEENS5_IJSG_SC_EEEEEEEvNS4_8identityENS4_23SM90_TMA_LOAD_MULTICASTES17_vS18_EENS_8epilogue10collective6detail29Sm90TmaWarpSpecializedAdapterINS1C_15DefaultEpilogueIaSI_SI_NS1B_6thread17LinearCombinationIaLi1EiiLNS1G_9ScaleType4KindE0ELNS_15FloatRoundStyleE2EaEENS1_15EpilogueDefaultEEEEEvvEEEEvNT_6ParamsE:
[----:B------:R-:W0:Y:S02]  /*0000*/  LDC R1, c[0x0][0x28] ;  /* 0x00000a00ff017b82 */ /* 0x000e240000000800 */
[----:B0-----:R-:W-:Y:S01]  /*0010*/  VIADD R1, R1, 0xfffffff8 ;  /* 0xfffffff801017836 */ /* 0x001fe20000000000 */
[----:B------:R-:W0:Y:S01]  /*0020*/  S2R R4, SR_TID.X ;  /* 0x0000000000047919 */ /* 0x000e220000002100 */
[----:B------:R-:W-:Y:S01]  /*0030*/  ELECT P0, URZ, PT ;  /* 0x00000000003f782f */ /* 0x000fe20003800000 */
[----:B------:R-:W-:Y:S01]  /*0040*/  BSSY B0, `(.L_x_0) ;  /* 0x000000f000007945 */ /* 0x000fe20003800000 */
[--C-:B0-----:R-:W-:Y:S02]  /*0050*/  SHF.R.U32.HI R2, RZ, 0x5, R4.reuse ;  /* 0x00000005ff027819 */ /* 0x101fe40000011604 */
[----:B------:R-:W-:-:S03]  /*0060*/  SHF.R.U32.HI R7, RZ, 0x7, R4 ;  /* 0x00000007ff077819 */ /* 0x000fc60000011604 */
[----:B------:R-:W0:Y:S04]  /*0070*/  SHFL.IDX PT, R5, R2, RZ, 0x1f ;  /* 0x00001fff02057589 */ /* 0x000e2800000e0000 */
[----:B------:R1:W2:Y:S01]  /*0080*/  SHFL.IDX PT, R10, R7, RZ, 0x1f ;  /* 0x00001fff070a7589 */ /* 0x0002a200000e0000 */
[----:B0-----:R-:W-:-:S13]  /*0090*/  ISETP.NE.OR P0, PT, R5, RZ, !P0 ;  /* 0x000000ff0500720c */ /* 0x001fda0004705670 */
[----:B-12---:R-:W-:Y:S05]  /*00a0*/  @P0 BRA `(.L_x_1) ;  /* 0x0000000000200947 */ /* 0x006fea0003800000 */
[----:B------:R-:W-:Y:S02]  /*00b0*/  ULDC.64 UR4, c[0x0][0x198] ;  /* 0x0000660000047ab9 */ /* 0x000fe40000000a00 */
[----:B------:R-:W-:Y:S02]  /*00c0*/  UIADD3 UR6, UP0, UR4, 0xf0, URZ ;  /* 0x000000f004067890 */ /* 0x000fe4000ff1e03f */
[----:B------:R-:W-:Y:S02]  /*00d0*/  UIADD3 UR4, UP1, UR4, 0x1f0, URZ ;  /* 0x000001f004047890 */ /* 0x000fe4000ff3e03f */
[----:B------:R-:W-:Y:S02]  /*00e0*/  UIADD3.X UR7, URZ, UR5, URZ, UP0, !UPT ;  /* 0x000000053f077290 */ /* 0x000fe400087fe43f */
[----:B------:R-:W-:-:S07]  /*00f0*/  UIADD3.X UR5, URZ, UR5, URZ, UP1, !UPT ;  /* 0x000000053f057290 */ /* 0x000fce0008ffe43f */
[----:B------:R0:W-:Y:S02]  /*0100*/  UTMACCTL.PF [UR6] ;  /* 0x00000000060079b9 */ /* 0x0001e40008040000 */
[----:B------:R0:W-:Y:S02]  /*0110*/  UTMACCTL.PF [UR4] ;  /* 0x00000000040079b9 */ /* 0x0001e40008040000 */
[----:B0-----:R-:W-:Y:S01]  /*0120*/  NOP ;  /* 0x0000000000007918 */ /* 0x001fe20000000000 */
.L_x_1:
[----:B------:R-:W-:Y:S05]  /*0130*/  BSYNC B0 ;  /* 0x0000000000007941 */ /* 0x000fea0003800000 */
.L_x_0:
[----:B------:R-:W0:Y:S01]  /*0140*/  SHFL.IDX PT, R8, R2, RZ, 0x1f ;  /* 0x00001fff02087589 */ /* 0x000e2200000e0000 */
[----:B------:R-:W-:-:S04]  /*0150*/  SHF.R.S32.HI R3, RZ, 0x1f, R4 ;  /* 0x0000001fff037819 */ /* 0x000fc80000011404 */
[----:B------:R-:W-:Y:S02]  /*0160*/  LEA.HI R3, R3, R4, RZ, 0x7 ;  /* 0x0000000403037211 */ /* 0x000fe400078f38ff */
[----:B0-----:R-:W-:-:S13]  /*0170*/  ISETP.NE.AND P0, PT, R8, RZ, PT ;  /* 0x000000ff0800720c */ /* 0x001fda0003f05270 */
[----:B------:R-:W-:Y:S05]  /*0180*/  @P0 BRA `(.L_x_2) ;  /* 0x0000000400240947 */ /* 0x000fea0003800000 */
[----:B------:R-:W-:Y:S01]  /*0190*/  ELECT P0, URZ, PT ;  /* 0x00000000003f782f */ /* 0x000fe20003800000 */
[----:B------:R-:W-:-:S12]  /*01a0*/  BSSY B0, `(.L_x_2) ;  /* 0x0000047000007945 */ /* 0x000fd80003800000 */
[----:B------:R-:W-:Y:S05]  /*01b0*/  @!P0 BRA `(.L_x_3) ;  /* 0x0000000400148947 */ /* 0x000fea0003800000 */
[----:B------:R-:W0:Y:S01]  /*01c0*/  S2UR UR8, SR_CgaCtaId ;  /* 0x00000000000879c3 */ /* 0x000e220000008800 */
[----:B------:R-:W-:Y:S01]  /*01d0*/  UMOV UR4, 0x400 ;  /* 0x0000040000047882 */ /* 0x000fe20000000000 */
[----:B------:R-:W-:Y:S01]  /*01e0*/  UMOV UR5, 0x1 ;  /* 0x0000000100057882 */ /* 0x000fe20000000000 */
[----:B------:R-:W-:Y:S02]  /*01f0*/  UMOV UR6, 0x2 ;  /* 0x0000000200067882 */ /* 0x000fe40000000000 */
[----:B------:R-:W-:-:S04]  /*0200*/  UIADD3 UR6, -UR6, 0x100000, URZ ;  /* 0x0010000006067890 */ /* 0x000fc8000fffe13f */
[----:B------:R-:W-:Y:S02]  /*0210*/  USHF.L.U32 UR7, UR6, 0xb, URZ ;  /* 0x0000000b06077899 */ /* 0x000fe4000800063f */
[----:B------:R-:W-:Y:S02]  /*0220*/  USHF.L.U32 UR6, UR6, 0x1, URZ ;  /* 0x0000000106067899 */ /* 0x000fe4000800063f */
[----:B0-----:R-:W-:Y:S02]  /*0230*/  ULEA UR8, UR8, UR4, 0x18 ;  /* 0x0000000408087291 */ /* 0x001fe4000f8ec03f */
[----:B------:R-:W-:-:S04]  /*0240*/  UIADD3 UR4, -UR5, 0x100000, URZ ;  /* 0x0010000005047890 */ /* 0x000fc8000fffe13f */
[----:B------:R-:W-:Y:S02]  /*0250*/  USHF.L.U32 UR5, UR4, 0xb, URZ ;  /* 0x0000000b04057899 */ /* 0x000fe4000800063f */
[----:B------:R-:W-:Y:S01]  /*0260*/  USHF.L.U32 UR4, UR4, 0x1, URZ ;  /* 0x0000000104047899 */ /* 0x000fe2000800063f */
[----:B------:R-:W0:Y:S11]  /*0270*/  FENCE.VIEW.ASYNC.S ;  /* 0x00000000000073c6 */ /* 0x000e360000000000 */
[----:B0-----:R0:W1:Y:S01]  /*0280*/  SYNCS.EXCH.64 URZ, [UR8], UR4 ;  /* 0x00000004083f75b2 */ /* 0x0010620008000100 */
[----:B------:R0:W2:Y:S01]  /*0290*/  SYNCS.EXCH.64 URZ, [UR8+0xe0], UR6 ;  /* 0x0000e006083f75b2 */ /* 0x0000a20008000100 */
[----:B------:R0:W3:Y:S01]  /*02a0*/  SYNCS.EXCH.64 URZ, [UR8+0x8], UR4 ;  /* 0x00000804083f75b2 */ /* 0x0000e20008000100 */
[----:B------:R0:W4:Y:S01]  /*02b0*/  SYNCS.EXCH.64 URZ, [UR8+0xe8], UR6 ;  /* 0x0000e806083f75b2 */ /* 0x0001220008000100 */
[----:B------:R0:W0:Y:S01]  /*02c0*/  SYNCS.EXCH.64 URZ, [UR8+0x10], UR4 ;  /* 0x00001004083f75b2 */ /* 0x0000220008000100 */
        /* <DEDUP_REMOVED lines=51> */
[----:B-1234-:R-:W-:Y:S01]  /*0600*/  NOP ;  /* 0x0000000000007918 */ /* 0x01efe20000000000 */
.L_x_3:
[----:B0-----:R-:W-:Y:S05]  /*0610*/  BSYNC B0 ;  /* 0x0000000000007941 */ /* 0x001fea0003800000 */
.L_x_2:
[----:B------:R-:W0:Y:S01]  /*0620*/  SHFL.IDX PT, R13, R2, RZ, 0x1f ;  /* 0x00001fff020d7589 */ /* 0x000e2200000e0000 */
[----:B------:R-:W1:Y:S01]  /*0630*/  S2UR UR12, SR_CTAID.X ;  /* 0x00000000000c79c3 */ /* 0x000e620000002500 */
[----:B------:R-:W-:Y:S02]  /*0640*/  LOP3.LUT R3, R3, 0xffffff80, RZ, 0xc0, !PT ;  /* 0xffffff8003037812 */ /* 0x000fe400078ec0ff */
[----:B------:R-:W-:Y:S01]  /*0650*/  ELECT P0, URZ, PT ;  /* 0x00000000003f782f */ /* 0x000fe20003800000 */
[----:B------:R2:W3:Y:S01]  /*0660*/  SHFL.IDX PT, R12, R2, RZ, 0x1f ;  /* 0x00001fff020c7589 */ /* 0x0004e200000e0000 */
[----:B------:R-:W-:Y:S01]  /*0670*/  ELECT P1, URZ, PT ;  /* 0x00000000003f782f */ /* 0x000fe20003820000 */
[----:B------:R-:W-:Y:S01]  /*0680*/  NOP ;  /* 0x0000000000007918 */ /* 0x000fe20000000000 */
[----:B------:R-:W-:Y:S01]  /*0690*/  IMAD.IADD R3, R4, 0x1, -R3 ;  /* 0x0000000104037824 */ /* 0x000fe200078e0a03 */
[----:B------:R-:W4:Y:S01]  /*06a0*/  S2R R6, SR_CTAID.Y ;  /* 0x0000000000067919 */ /* 0x000f220000002600 */
[----:B------:R-:W-:Y:S01]  /*06b0*/  ULDC UR4, c[0x0][0x150] ;  /* 0x0000540000047ab9 */ /* 0x000fe20000000800 */
[----:B------:R-:W5:Y:S01]  /*06c0*/  LDC R14, c[0x0][0x144] ;  /* 0x00005100ff0e7b82 */ /* 0x000f620000000800 */
[----:B------:R-:W-:Y:S01]  /*06d0*/  UMOV UR11, 0x80 ;  /* 0x00000080000b7882 */ /* 0x000fe20000000000 */
[----:B------:R-:W-:Y:S01]  /*06e0*/  SHF.R.S32.HI R0, RZ, 0x1f, R3 ;  /* 0x0000001fff007819 */ /* 0x000fe20000011403 */
[----:B------:R-:W-:Y:S01]  /*06f0*/  NOP ;  /* 0x0000000000007918 */ /* 0x000fe20000000000 */
[C---:B------:R-:W-:Y:S01]  /*0700*/  VIADD R35, R10.reuse, 0xffffffff ;  /* 0xffffffff0a237836 */ /* 0x040fe20000000000 */
[----:B------:R-:W-:Y:S01]  /*0710*/  ISETP.NE.AND P4, PT, R10, RZ, PT ;  /* 0x000000ff0a00720c */ /* 0x000fe20003f85270 */
[----:B------:R-:W-:Y:S01]  /*0720*/  IMAD.MOV.U32 R57, RZ, RZ, 0x1 ;  /* 0x00000001ff397424 */ /* 0x000fe200078e00ff */
[----:B------:R-:W-:Y:S01]  /*0730*/  LEA.HI R9, R0, R3, RZ, 0x3 ;  /* 0x0000000300097211 */ /* 0x000fe200078f18ff */
[----:B------:R-:W5:Y:S01]  /*0740*/  LDC R15, c[0x0][0x140] ;  /* 0x00005000ff0f7b82 */ /* 0x000f620000000800 */
[----:B------:R-:W-:-:S02]  /*0750*/  ISETP.GE.U32.AND P6, PT, R35, 0x2, PT ;  /* 0x000000022300780c */ /* 0x000fc40003fc6070 */
[--C-:B------:R-:W-:Y:S02]  /*0760*/  SHF.R.S32.HI R11, RZ, 0x3, R9.reuse ;  /* 0x00000003ff0b7819 */ /* 0x100fe40000011409 */
[----:B--2---:R-:W-:Y:S02]  /*0770*/  SHF.R.S32.HI R2, RZ, 0x1f, R9 ;  /* 0x0000001fff027819 */ /* 0x004fe40000011409 */
[----:B------:R-:W-:Y:S01]  /*0780*/  SHF.R.S32.HI R9, RZ, 0x1f, R8 ;  /* 0x0000001fff097819 */ /* 0x000fe20000011408 */
[----:B------:R-:W2:Y:S01]  /*0790*/  LDC R25, c[0x0][0x148] ;  /* 0x00005200ff197b82 */ /* 0x000ea20000000800 */
[----:B0-----:R-:W-:Y:S02]  /*07a0*/  ISETP.NE.OR P0, PT, R13, RZ, !P0 ;  /* 0x000000ff0d00720c */ /* 0x001fe40004705670 */
[----:B-1----:R-:W-:Y:S02]  /*07b0*/  I2FP.F32.U32 R13, UR12 ;  /* 0x0000000c000d7c45 */ /* 0x002fe40008201000 */
[----:B------:R-:W-:-:S02]  /*07c0*/  LEA.HI R2, R2, R11, RZ, 0x2 ;  /* 0x0000000b02027211 */ /* 0x000fc400078f10ff */
[----:B------:R-:W-:Y:S01]  /*07d0*/  LEA.HI R9, R9, R8, RZ, 0x2 ;  /* 0x0000000809097211 */ /* 0x000fe200078f10ff */
[----:B------:R-:W-:Y:S01]  /*07e0*/  FMUL R13, R13, UR4 ;  /* 0x000000040d0d7c20 */ /* 0x000fe20008400000 */
[----:B---3--:R-:W-:Y:S01]  /*07f0*/  ISETP.NE.OR P1, PT, R12, RZ, !P1 ;  /* 0x000000ff0c00720c */ /* 0x008fe20004f25670 */
[----:B------:R-:W-:Y:S01]  /*0800*/  ULDC UR4, c[0x0][0x154] ;  /* 0x0000550000047ab9 */ /* 0x000fe20000000800 */
[----:B------:R-:W-:Y:S02]  /*0810*/  LOP3.LUT R12, R2, 0xfffffffc, RZ, 0xc0, !PT ;  /* 0xfffffffc020c7812 */ /* 0x000fe400078ec0ff */
[----:B------:R-:W-:Y:S01]  /*0820*/  LOP3.LUT R9, R9, 0x3ffffffc, RZ, 0xc0, !PT ;  /* 0x3ffffffc09097812 */ /* 0x000fe200078ec0ff */
[----:B------:R-:W0:Y:S01]  /*0830*/  F2I.U32.TRUNC.NTZ R13, R13 ;  /* 0x0000000d000d7305 */ /* 0x000e22000020f000 */
[----:B------:R-:W-:Y:S01]  /*0840*/  SHF.R.S32.HI R2, RZ, 0x1f, R5 ;  /* 0x0000001fff027819 */ /* 0x000fe20000011405 */
[----:B------:R-:W-:Y:S01]  /*0850*/  IMAD.IADD R12, R11, 0x1, -R12 ;  /* 0x000000010b0c7824 */ /* 0x000fe200078e0a0c */
[----:B------:R-:W-:Y:S01]  /*0860*/  VOTEU.ALL UP1, P0 ;  /* 0x00000000003f7886 */ /* 0x000fe20000020000 */
[----:B------:R-:W-:Y:S01]  /*0870*/  IMAD.IADD R9, R8, 0x1, -R9 ;  /* 0x0000000108097824 */ /* 0x000fe200078e0a09 */
[----:B------:R-:W-:Y:S01]  /*0880*/  LEA.HI R2, R2, R5, RZ, 0x2 ;  /* 0x0000000502027211 */ /* 0x000fe200078f10ff */
[----:B------:R-:W-:Y:S01]  /*0890*/  VOTEU.ALL UP0, P0 ;  /* 0x00000000003f7886 */ /* 0x000fe20000000000 */
[----:B----4-:R-:W-:Y:S01]  /*08a0*/  I2FP.F32.U32 R8, R6 ;  /* 0x0000000600087245 */ /* 0x010fe20000201000 */
[----:B------:R-:W-:Y:S01]  /*08b0*/  IMAD R9, R9, 0x4, R12 ;  /* 0x0000000409097824 */ /* 0x000fe200078e020c */
[----:B------:R-:W-:Y:S01]  /*08c0*/  LOP3.LUT R2, R2, 0xfffffffc, RZ, 0xc0, !PT ;  /* 0xfffffffc02027812 */ /* 0x000fe200078ec0ff */
[----:B------:R-:W-:Y:S01]  /*08d0*/  VOTEU.ALL UP2, P1 ;  /* 0x00000000003f7886 */ /* 0x000fe20000840000 */
[----:B------:R-:W1:Y:S01]  /*08e0*/  @!UP1 S2UR UR7, SR_CgaCtaId ;  /* 0x00000000000799c3 */ /* 0x000e620000008800 */
[----:B------:R-:W-:Y:S01]  /*08f0*/  FMUL R8, R8, UR4 ;  /* 0x0000000408087c20 */ /* 0x000fe20008400000 */
[----:B------:R-:W-:Y:S01]  /*0900*/  IMAD.SHL.U32 R56, R9, 0x4, RZ ;  /* 0x0000000409387824 */ /* 0x000fe200078e00ff */
[----:B------:R-:W-:Y:S01]  /*0910*/  UMOV UR4, 0x20 ;  /* 0x0000002000047882 */ /* 0x000fe20000000000 */
[----:B------:R-:W-:Y:S01]  /*0920*/  IMAD.IADD R5, R5, 0x1, -R2 ;  /* 0x0000000105057824 */ /* 0x000fe200078e0a02 */
[----:B------:R-:W-:Y:S01]  /*0930*/  LEA.HI R2, R9, R9, RZ, 0x1 ;  /* 0x0000000909027211 */ /* 0x000fe200078f08ff */
[----:B0-----:R-:W-:Y:S01]  /*0940*/  IMAD.MOV R13, RZ, RZ, -R13 ;  /* 0x000000ffff0d7224 */ /* 0x001fe200078e0a0d */
[----:B------:R-:W0:Y:S01]  /*0950*/  F2I.U32.TRUNC.NTZ R8, R8 ;  /* 0x0000000800087305 */ /* 0x000e22000020f000 */
[----:B------:R-:W3:Y:S01]  /*0960*/  @!UP2 S2UR UR10, SR_CgaCtaId ;  /* 0x00000000000aa9c3 */ /* 0x000ee20000008800 */
[----:B------:R-:W-:Y:S01]  /*0970*/  LOP3.LUT R2, R2, 0xfffffffe, RZ, 0xc0, !PT ;  /* 0xfffffffe02027812 */ /* 0x000fe200078ec0ff */
[----:B-----5:R-:W-:Y:S01]  /*0980*/  IMAD R21, R14, R13, UR12 ;  /* 0x0000000c0e157e24 */ /* 0x020fe2000f8e020d */
[----:B------:R-:W-:Y:S01]  /*0990*/  @!UP1 UMOV UR6, 0x400 ;  /* 0x0000040000069882 */ /* 0x000fe20000000000 */
[----:B------:R-:W-:-:S04]  /*09a0*/  @!UP1 UIADD3 UR4, -UR4, 0x100000, URZ ;  /* 0x0010000004049890 */ /* 0x000fc8000fffe13f */
[----:B------:R-:W-:Y:S02]  /*09b0*/  @!UP1 USHF.L.U32 UR5, UR4, 0xb, URZ ;  /* 0x0000000b04059899 */ /* 0x000fe4000800063f */
[----:B------:R-:W-:Y:S01]  /*09c0*/  @!UP1 USHF.L.U32 UR4, UR4, 0x1, URZ ;  /* 0x0000000104049899 */ /* 0x000fe2000800063f */
[C---:B------:R-:W-:Y:S01]  /*09d0*/  LOP3.LUT R56, R9.reuse, 0xc, R56, 0x78, !PT ;  /* 0x0000000c09387812 */ /* 0x040fe200078e7838 */
[----:B------:R-:W-:Y:S01]  /*09e0*/  IMAD.IADD R2, R9, 0x1, -R2 ;  /* 0x0000000109027824 */ /* 0x000fe200078e0a02 */
[----:B------:R-:W-:Y:S01]  /*09f0*/  @!UP2 UMOV UR9, 0x400 ;  /* 0x000004000009a882 */ /* 0x000fe20000000000 */
[----:B------:R-:W-:Y:S01]  /*0a00*/  VOTEU.ALL UP3, P1 ;  /* 0x00000000003f7886 */ /* 0x000fe20000860000 */
[----:B------:R-:W-:Y:S01]  /*0a10*/  VOTEU.ALL UP4, P1 ;  /* 0x00000000003f7886 */ /* 0x000fe20000880000 */
[----:B------:R-:W-:Y:S01]  /*0a20*/  VOTEU.ALL UP5, P1 ;  /* 0x00000000003f7886 */ /* 0x000fe200008a0000 */
[----:B------:R-:W-:Y:S01]  /*0a30*/  ISETP.NE.AND P3, PT, R2, R21, PT ;  /* 0x000000150200720c */ /* 0x000fe20003f65270 */
[----:B------:R4:W4:Y:S01]  /*0a40*/  SHFL.IDX PT, R14, R7, RZ, 0x1f ;  /* 0x00001fff070e7589 */ /* 0x00092200000e0000 */
[----:B------:R-:W-:Y:S01]  /*0a50*/  ISETP.EQ.U32.AND P2, PT, R15, 0x1, PT ;  /* 0x000000010f00780c */ /* 0x000fe20003f42070 */
[----:B0-----:R-:W-:Y:S01]  /*0a60*/  IMAD.MOV R20, RZ, RZ, -R8 ;  /* 0x000000ffff147224 */ /* 0x001fe200078e0a08 */
[----:B-1----:R-:W-:-:S02]  /*0a70*/  @!UP1 ULEA UR8, UR7, UR6, 0x18 ;  /* 0x0000000607089291 */ /* 0x002fc4000f8ec03f */
[----:B------:R-:W-:-:S04]  /*0a80*/  @!UP2 UIADD3 UR6, -UR11, 0x100000, URZ ;  /* 0x001000000b06a890 */ /* 0x000fc8000fffe13f */
[----:B------:R-:W-:Y:S02]  /*0a90*/  @!UP2 USHF.L.U32 UR7, UR6, 0xb, URZ ;  /* 0x0000000b0607a899 */ /* 0x000fe4000800063f */
[----:B------:R-:W-:Y:S01]  /*0aa0*/  @!UP2 USHF.L.U32 UR6, UR6, 0x1, URZ ;  /* 0x000000010606a899 */ /* 0x000fe2000800063f */
[----:B--2---:R-:W-:Y:S01]  /*0ab0*/  IMAD R9, R25, R20, R6 ;  /* 0x0000001419097224 */ /* 0x004fe200078e0206 */
[----:B------:R-:W-:Y:S01]  /*0ac0*/  VOTEU.ALL UP1, P0 ;  /* 0x00000000003f7886 */ /* 0x000fe20000020000 */
[----:B------:R-:W-:Y:S01]  /*0ad0*/  LOP3.LUT P0, RZ, R3, 0x7, RZ, 0xc0, !PT ;  /* 0x0000000703ff7812 */ /* 0x000fe2000780c0ff */
[----:B---3--:R-:W-:Y:S01]  /*0ae0*/  @!UP2 ULEA UR9, UR10, UR9, 0x18 ;  /* 0x000000090a09a291 */ /* 0x008fe2000f8ec03f */
[----:B------:R-:W-:Y:S01]  /*0af0*/  @P3 LEA.HI R2, R56, R56, RZ, 0x1 ;  /* 0x0000003838023211 */ /* 0x000fe200078f08ff */
[----:B------:R-:W-:Y:S01]  /*0b00*/  VOTEU.ALL UP2, P1 ;  /* 0x00000000003f7886 */ /* 0x000fe20000840000 */
[----:B------:R-:W-:Y:S01]  /*0b10*/  ISETP.NE.AND P1, PT, R5, 0x3, PT ;  /* 0x000000030500780c */ /* 0x000fe20003f25270 */
[----:B------:R-:W0:Y:S02]  /*0b20*/  FENCE.VIEW.ASYNC.S ;  /* 0x00000000000073c6 */ /* 0x000e240000000000 */
[----:B0-----:R0:W1:Y:S01]  /*0b30*/  @!UP0 SYNCS.EXCH.64 URZ, [UR8+0x1f0], UR4 ;  /* 0x0001f004083f85b2 */ /* 0x0010620008000100 */
[----:B------:R-:W-:-:S02]  /*0b40*/  @P3 SHF.R.S32.HI R2, RZ, 0x1, R2 ;  /* 0x00000001ff023819 */ /* 0x000fc40000011402 */
[----:B------:R-:W-:Y:S02]  /*0b50*/  ISETP.EQ.OR P1, PT, R5, RZ, !P1 ;  /* 0x000000ff0500720c */ /* 0x000fe40004f22670 */
[----:B------:R-:W-:Y:S02]  /*0b60*/  @P3 ISETP.NE.AND P5, PT, R2, R9, PT ;  /* 0x000000090200320c */ /* 0x000fe40003fa5270 */
[----:B------:R-:W-:Y:S02]  /*0b70*/  ISETP.LT.U32.AND P0, PT, R56, 0x2, !P0 ;  /* 0x000000023800780c */ /* 0x000fe40004701070 */
[----:B------:R-:W-:Y:S02]  /*0b80*/  ISETP.EQ.AND P1, PT, R10, RZ, P1 ;  /* 0x000000ff0a00720c */ /* 0x000fe40000f22270 */
[----:B------:R-:W-:Y:S02]  /*0b90*/  SEL R2, RZ, 0x1, !P0 ;  /* 0x00000001ff027807 */ /* 0x000fe40004000000 */
[----:B------:R-:W-:-:S02]  /*0ba0*/  @P3 SEL R57, RZ, 0x1, P5 ;  /* 0x00000001ff393807 */ /* 0x000fc40002800000 */
[----:B------:R-:W-:Y:S01]  /*0bb0*/  SEL R16, RZ, 0x1, !P1 ;  /* 0x00000001ff107807 */ /* 0x000fe20004800000 */
[----:B------:R0:W2:Y:S01]  /*0bc0*/  @!UP1 SYNCS.EXCH.64 URZ, [UR8+0x1f8], UR4 ;  /* 0x0001f804083f95b2 */ /* 0x0000a20008000100 */
[----:B------:R-:W-:Y:S01]  /*0bd0*/  NOP ;  /* 0x0000000000007918 */ /* 0x000fe20000000000 */
[----:B------:R-:W-:Y:S02]  /*0be0*/  LOP3.LUT R57, R57, R2, RZ, 0xc0, !PT ;  /* 0x0000000239397212 */ /* 0x000fe400078ec0ff */
[----:B------:R-:W-:Y:S01]  /*0bf0*/  SEL R16, R16, 0x2, P6 ;  /* 0x0000000210107807 */ /* 0x000fe20003000000 */
[----:B------:R0:W3:Y:S01]  /*0c00*/  @!UP2 SYNCS.EXCH.64 URZ, [UR9+0x1d0], UR6 ;  /* 0x0001d006093fa5b2 */ /* 0x0000e20008000100 */
[----:B------:R0:W0:Y:S01]  /*0c10*/  @!UP3 SYNCS.EXCH.64 URZ, [UR9+0x1d8], UR6 ;  /* 0x0001d806093fb5b2 */ /* 0x0000220008000100 */
[----:B------:R0:W0:Y:S01]  /*0c20*/  @!UP4 SYNCS.EXCH.64 URZ, [UR9+0x1e0], UR6 ;  /* 0x0001e006093fc5b2 */ /* 0x0000220008000100 */
[----:B------:R0:W0:Y:S01]  /*0c30*/  @!UP5 SYNCS.EXCH.64 URZ, [UR9+0x1e8], UR6 ;  /* 0x0001e806093fd5b2 */ /* 0x0000220008000100 */
[----:B------:R-:W-:Y:S01]  /*0c40*/  NOP ;  /* 0x0000000000007918 */ /* 0x000fe20000000000 */
[----:B-1--4-:R-:W-:Y:S05]  /*0c50*/  @!P2 BRA `(.L_x_4) ;  /* 0x000000000008a947 */ /* 0x012fea0003800000 */
[----:B0-23--:R-:W-:Y:S01]  /*0c60*/  UCGABAR_ARV ;  /* 0x00000000000079c7 */ /* 0x00dfe20008000000 */
[----:B------:R-:W-:Y:S05]  /*0c70*/  BRA `(.L_x_5) ;  /* 0x0000000000047947 */ /* 0x000fea0003800000 */
.L_x_4:
[----:B0-23--:R-:W-:Y:S01]  /*0c80*/  NOP ;  /* 0x0000000000007918 */ /* 0x00dfe20000000000 */
.L_x_5:
[----:B------:R-:W-:Y:S01]  /*0c90*/  ULDC.64 UR4, c[0x0][0x598] ;  /* 0x0001660000047ab9 */ /* 0x000fe20000000a00 */
[----:B------:R-:W-:Y:S01]  /*0ca0*/  ULDC.64 UR36, c[0x0][0x208] ;  /* 0x0000820000247ab9 */ /* 0x000fe20000000a00 */
[----:B------:R-:W-:-:S04]  /*0cb0*/  ISETP.NE.U32.AND P0, PT, RZ, UR4, PT ;  /* 0x00000004ff007c0c */ /* 0x000fc8000bf05070 */
[----:B------:R-:W-:-:S13]  /*0cc0*/  ISETP.NE.AND.EX P0, PT, RZ, UR5, PT, P0 ;  /* 0x00000005ff007c0c */ /* 0x000fda000bf05300 */
[----:B------:R-:W-:Y:S05]  /*0cd0*/  @!P0 BRA `(.L_x_6) ;  /* 0x00000000001c8947 */ /* 0x000fea0003800000 */
[----:B------:R-:W0:Y:S02]  /*0ce0*/  LDC.64 R8, c[0x0][0x598] ;  /* 0x00016600ff087b82 */ /* 0x000e240000000a00 */
[----:B0-----:R-:W2:Y:S02]  /*0cf0*/  LDG.E.64 R8, desc[UR36][R8.64] ;  /* 0x0000002408087981 */ /* 0x001ea4000c1e1b00 */
[----:B--2---:R-:W-:-:S04]  /*0d00*/  ISETP.NE.U32.AND P0, PT, R8, RZ, PT ;  /* 0x000000ff0800720c */ /* 0x004fc80003f05070 */
[----:B------:R-:W-:-:S13]  /*0d10*/  ISETP.NE.AND.EX P0, PT, R9, RZ, PT, P0 ;  /* 0x000000ff0900720c */ /* 0x000fda0003f05300 */
[----:B------:R-:W-:Y:S05]  /*0d20*/  @!P0 BRA `(.L_x_6) ;  /* 0x0000000000088947 */ /* 0x000fea0003800000 */
[----:B------:R0:W5:Y:S01]  /*0d30*/  LD.E R58, desc[UR36][R8.64] ;  /* 0x00000024083a7980 */ /* 0x000162000c101900 */
[----:B------:R-:W-:Y:S05]  /*0d40*/  BRA `(.L_x_7) ;  /* 0x0000000000247947 */ /* 0x000fea0003800000 */
.L_x_6:
[----:B------:R-:W-:Y:S02]  /*0d50*/  ULDC.64 UR4, c[0x0][0x588] ;  /* 0x0001620000047ab9 */ /* 0x000fe40000000a00 */
[----:B------:R-:W-:-:S04]  /*0d60*/  ISETP.NE.U32.AND P0, PT, RZ, UR4, PT ;  /* 0x00000004ff007c0c */ /* 0x000fc8000bf05070 */
[----:B------:R-:W-:-:S13]  /*0d70*/  ISETP.NE.AND.EX P0, PT, RZ, UR5, PT, P0 ;  /* 0x00000005ff007c0c */ /* 0x000fda000bf05300 */
[----:B------:R-:W-:Y:S05]  /*0d80*/  @!P0 BRA `(.L_x_8) ;  /* 0x00000000000c8947 */ /* 0x000fea0003800000 */
[----:B------:R-:W0:Y:S02]  /*0d90*/  LDC.64 R58, c[0x0][0x588] ;  /* 0x00016200ff3a7b82 */ /* 0x000e240000000a00 */
[----:B0-----:R1:W5:Y:S01]  /*0da0*/  LDG.E R58, desc[UR36][R58.64] ;  /* 0x000000243a3a7981 */ /* 0x001362000c1e1900 */
[----:B------:R-:W-:Y:S05]  /*0db0*/  BRA `(.L_x_7) ;  /* 0x0000000000087947 */ /* 0x000fea0003800000 */
.L_x_8:
[----:B------:R-:W-:Y:S02]  /*0dc0*/  ULDC UR4, c[0x0][0x580] ;  /* 0x0001600000047ab9 */ /* 0x000fe40000000800 */
[----:B------:R-:W-:-:S07]  /*0dd0*/  IMAD.U32 R58, RZ, RZ, UR4 ;  /* 0x00000004ff3a7e24 */ /* 0x000fce000f8e00ff */
.L_x_7:
[----:B------:R-:W-:Y:S02]  /*0de0*/  ULDC.64 UR4, c[0x0][0x5a0] ;  /* 0x0001680000047ab9 */ /* 0x000fe40000000a00 */
[----:B------:R-:W-:-:S04]  /*0df0*/  ISETP.NE.U32.AND P0, PT, RZ, UR4, PT ;  /* 0x00000004ff007c0c */ /* 0x000fc8000bf05070 */
[----:B------:R-:W-:-:S13]  /*0e00*/  ISETP.NE.AND.EX P0, PT, RZ, UR5, PT, P0 ;  /* 0x00000005ff007c0c */ /* 0x000fda000bf05300 */
[----:B------:R-:W-:Y:S05]  /*0e10*/  @!P0 BRA `(.L_x_9) ;  /* 0x00000000001c8947 */ /* 0x000fea0003800000 */
[----:B0-----:R-:W0:Y:S02]  /*0e20*/  LDC.64 R8, c[0x0][0x5a0] ;  /* 0x00016800ff087b82 */ /* 0x001e240000000a00 */
[----:B0-----:R-:W2:Y:S02]  /*0e30*/  LDG.E.64 R8, desc[UR36][R8.64] ;  /* 0x0000002408087981 */ /* 0x001ea4000c1e1b00 */
[----:B--2---:R-:W-:-:S04]  /*0e40*/  ISETP.NE.U32.AND P0, PT, R8, RZ, PT ;  /* 0x000000ff0800720c */ /* 0x004fc80003f05070 */
[----:B------:R-:W-:-:S13]  /*0e50*/  ISETP.NE.AND.EX P0, PT, R9, RZ, PT, P0 ;  /* 0x000000ff0900720c */ /* 0x000fda0003f05300 */
[----:B------:R-:W-:Y:S05]  /*0e60*/  @!P0 BRA `(.L_x_9) ;  /* 0x0000000000088947 */ /* 0x000fea0003800000 */
[----:B-1----:R0:W5:Y:S01]  /*0e70*/  LD.E R59, desc[UR36][R8.64] ;  /* 0x00000024083b7980 */ /* 0x002162000c101900 */
[----:B------:R-:W-:Y:S05]  /*0e80*/  BRA `(.L_x_10) ;  /* 0x0000000000247947 */ /* 0x000fea0003800000 */
.L_x_9:
[----:B------:R-:W-:Y:S02]  /*0e90*/  ULDC.64 UR4, c[0x0][0x590] ;  /* 0x0001640000047ab9 */ /* 0x000fe40000000a00 */
[----:B------:R-:W-:-:S04]  /*0ea0*/  ISETP.NE.U32.AND P0, PT, RZ, UR4, PT ;  /* 0x00000004ff007c0c */ /* 0x000fc8000bf05070 */
[----:B------:R-:W-:-:S13]  /*0eb0*/  ISETP.NE.AND.EX P0, PT, RZ, UR5, PT, P0 ;  /* 0x00000005ff007c0c */ /* 0x000fda000bf05300 */
[----:B------:R-:W-:Y:S05]  /*0ec0*/  @!P0 BRA `(.L_x_11) ;  /* 0x00000000000c8947 */ /* 0x000fea0003800000 */
[----:B0-----:R-:W1:Y:S02]  /*0ed0*/  LDC.64 R8, c[0x0][0x590] ;  /* 0x00016400ff087b82 */ /* 0x001e640000000a00 */
[----:B-1----:R1:W5:Y:S01]  /*0ee0*/  LDG.E R59, desc[UR36][R8.64] ;  /* 0x00000024083b7981 */ /* 0x002362000c1e1900 */
[----:B------:R-:W-:Y:S05]  /*0ef0*/  BRA `(.L_x_10) ;  /* 0x0000000000087947 */ /* 0x000fea0003800000 */
.L_x_11:
[----:B------:R-:W-:Y:S02]  /*0f00*/  ULDC UR4, c[0x0][0x584] ;  /* 0x0001610000047ab9 */ /* 0x000fe40000000800 */
[----:B-1----:R-:W-:-:S07]  /*0f10*/  IMAD.U32 R59, RZ, RZ, UR4 ;  /* 0x00000004ff3b7e24 */ /* 0x002fce000f8e00ff */
.L_x_10:
[----:B------:R-:W2:Y:S01]  /*0f20*/  LDC R2, c[0x0][0x65c] ;  /* 0x00019700ff027b82 */ /* 0x000ea20000000800 */
[----:B------:R-:W-:Y:S01]  /*0f30*/  ULDC UR6, c[0x0][0x28c] ;  /* 0x0000a30000067ab9 */ /* 0x000fe20000000800 */
[----:B------:R-:W-:Y:S01]  /*0f40*/  ISETP.NE.AND P0, PT, R10, 0x2, PT ;  /* 0x000000020a00780c */ /* 0x000fe20003f05270 */
[----:B------:R-:W-:Y:S01]  /*0f50*/  UIADD3 UR6, UR6, 0x3f, URZ ;  /* 0x0000003f06067890 */ /* 0x000fe2000fffe03f */
[----:B01----:R-:W-:Y:S01]  /*0f60*/  IMAD.U32 R8, RZ, RZ, UR12 ;  /* 0x0000000cff087e24 */ /* 0x003fe2000f8e00ff */
[----:B------:R-:W-:Y:S01]  /*0f70*/  UMOV UR39, URZ ;  /* 0x0000003f00277c82 */ /* 0x000fe20008000000 */
[----:B------:R-:W-:Y:S01]  /*0f80*/  IMAD.MOV.U32 R9, RZ, RZ, RZ ;  /* 0x000000ffff097224 */ /* 0x000fe200078e00ff */
[----:B------:R-:W-:Y:S01]  /*0f90*/  USHF.R.S32.HI UR7, URZ, 0x1f, UR6 ;  /* 0x0000001f3f077899 */ /* 0x000fe20008011406 */
[----:B------:R-:W-:Y:S01]  /*0fa0*/  UMOV UR38, URZ ;  /* 0x0000003f00267c82 */ /* 0x000fe20008000000 */
[----:B------:R-:W-:Y:S02]  /*0fb0*/  ULDC.64 UR8, c[0x0][0x650] ;  /* 0x0001940000087ab9 */ /* 0x000fe40000000a00 */
[----:B------:R-:W-:-:S04]  /*0fc0*/  ULEA.HI UR7, UR7, UR6, URZ, 0x6 ;  /* 0x0000000607077291 */ /* 0x000fc8000f8f303f */
[----:B------:R-:W-:Y:S01]  /*0fd0*/  USHF.R.S32.HI UR40, URZ, 0x6, UR7 ;  /* 0x000000063f287899 */ /* 0x000fe20008011407 */
[----:B--2---:R-:W-:-:S13]  /*0fe0*/  ISETP.NE.AND P1, PT, R2, 0x1, PT ;  /* 0x000000010200780c */ /* 0x004fda0003f25270 */
[----:B------:R-:W0:Y:S01]  /*0ff0*/  @P1 LDC R19, c[0x0][0x10] ;  /* 0x00000400ff131b82 */ /* 0x000e220000000800 */
[----:B------:R-:W-:Y:S02]  /*1000*/  @P1 IMAD.MOV.U32 R7, RZ, RZ, RZ ;  /* 0x000000ffff071224 */ /* 0x000fe400078e00ff */
[----:B------:R-:W-:-:S05]  /*1010*/  @P1 IMAD.MOV.U32 R17, RZ, RZ, RZ ;  /* 0x000000ffff111224 */ /* 0x000fca00078e00ff */
[----:B------:R-:W1:Y:S01]  /*1020*/  @!P1 LDC R11, c[0x0][0xc] ;  /* 0x00000300ff0b9b82 */ /* 0x000e620000000800 */
[----:B------:R-:W-:Y:S01]  /*1030*/  ULDC UR4, c[0x0][0xc] ;  /* 0x0000030000047ab9 */ /* 0x000fe20000000800 */
[----:B------:R-:W-:Y:S02]  /*1040*/  ULDC UR5, c[0x0][0x10] ;  /* 0x0000040000057ab9 */ /* 0x000fe40000000800 */
[----:B------:R-:W-:-:S04]  /*1050*/  UIMAD.WIDE.U32 UR4, UR4, UR5, URZ ;  /* 0x00000005040472a5 */ /* 0x000fc8000f8e003f */
[----:B------:R-:W2:Y:S01]  /*1060*/  LDC R2, c[0x0][0x14] ;  /* 0x00000500ff027b82 */ /* 0x000ea20000000800 */
[----:B0-----:R-:W-:-:S04]  /*1070*/  @P1 IMAD.WIDE.U32 R18, R19, UR12, R6 ;  /* 0x0000000c13121c25 */ /* 0x001fc8000f8e0006 */
[----:B------:R-:W-:Y:S02]  /*1080*/  @P1 IMAD.IADD R17, R19, 0x1, R17 ;  /* 0x0000000113111824 */ /* 0x000fe400078e0211 */
[----:B-1----:R-:W-:-:S04]  /*1090*/  @!P1 IMAD.WIDE.U32 R8, R6, R11, R8 ;  /* 0x0000000b06089225 */ /* 0x002fc800078e0008 */
[----:B------:R-:W-:Y:S02]  /*10a0*/  @!P1 IMAD.MOV.U32 R18, RZ, RZ, R8 ;  /* 0x000000ffff129224 */ /* 0x000fe400078e0008 */
[----:B------:R-:W-:Y:S02]  /*10b0*/  @!P1 IMAD.MOV.U32 R17, RZ, RZ, R9 ;  /* 0x000000ffff119224 */ /* 0x000fe400078e0009 */
[----:B--2---:R-:W-:-:S04]  /*10c0*/  IMAD.WIDE.U32 R12, R2, UR4, RZ ;  /* 0x00000004020c7c25 */ /* 0x004fc8000f8e00ff */
[----:B------:R-:W-:Y:S01]  /*10d0*/  IMAD R23, R2, UR5, RZ ;  /* 0x0000000502177c24 */ /* 0x000fe2000f8e02ff */
[----:B------:R0:W-:Y:S03]  /*10e0*/  STL.64 [R1], R12 ;  /* 0x0000000c01007387 */ /* 0x0001e60000100a00 */
[----:B------:R-:W-:Y:S01]  /*10f0*/  IMAD.IADD R23, R13, 0x1, R23 ;  /* 0x000000010d177824 */ /* 0x000fe200078e0217 */
[----:B------:R-:W-:Y:S06]  /*1100*/  @P0 BRA `(.L_x_12) ;  /* 0x0000000000200947 */ /* 0x000fec0003800000 */
[----:B------:R-:W-:Y:S01]  /*1110*/  UISETP.GE.U32.AND UP0, UPT, UR40, 0x1c, UPT ;  /* 0x0000001c2800788c */ /* 0x000fe2000bf06070 */
[----:B------:R-:W-:Y:S01]  /*1120*/  IADD3 R18, P0, R18, R12, RZ ;  /* 0x0000000c12127210 */ /* 0x000fe20007f1e0ff */
[----:B------:R-:W-:Y:S01]  /*1130*/  USHF.R.U32.HI UR4, URZ, 0x2, UR40 ;  /* 0x000000023f047899 */ /* 0x000fe20008011628 */
[----:B------:R-:W-:-:S03]  /*1140*/  UMOV UR38, URZ ;  /* 0x0000003f00267c82 */ /* 0x000fc60008000000 */
[----:B------:R-:W-:Y:S01]  /*1150*/  UIMAD.WIDE.U32 UR4, UR4, 0x24924925, URZ ;  /* 0x24924925040478a5 */ /* 0x000fe2000f8e003f */
[----:B------:R-:W-:-:S03]  /*1160*/  IMAD.X R17, R23, 0x1, R17, P0 ;  /* 0x0000000117117824 */ /* 0x000fc600000e0611 */
[----:B------:R-:W-:Y:S02]  /*1170*/  UIMAD UR39, UR5, -0x1c, UR40 ;  /* 0xffffffe4052778a4 */ /* 0x000fe4000f8e0228 */
[----:B------:R-:W-:-:S12]  /*1180*/  @UP0 ULOP3.LUT UR38, UR5, 0x1, URZ, 0xc0, !UPT ;  /* 0x0000000105260892 */ /* 0x000fd8000f8ec03f */
.L_x_12:
[----:B------:R-:W-:Y:S01]  /*1190*/  ISETP.GE.U32.AND P0, PT, R18, UR8, PT ;  /* 0x0000000812007c0c */ /* 0x000fe2000bf06070 */
[----:B------:R-:W-:Y:S01]  /*11a0*/  IMAD.MOV.U32 R19, RZ, RZ, -0x1 ;  /* 0xffffffffff137424 */ /* 0x000fe200078e00ff */
[----:B------:R-:W-:Y:S01]  /*11b0*/  PRMT R8, RZ, 0x7610, R8 ;  /* 0x00007610ff087816 */ /* 0x000fe20000000008 */
[----:B------:R-:W-:Y:S01]  /*11c0*/  IMAD.MOV.U32 R22, RZ, RZ, -0x1 ;  /* 0xffffffffff167424 */ /* 0x000fe200078e00ff */
[----:B------:R-:W-:Y:S01]  /*11d0*/  ISETP.GE.U32.AND.EX P0, PT, R17, UR9, PT, P0 ;  /* 0x0000000911007c0c */ /* 0x000fe2000bf06100 */
[----:B------:R-:W-:-:S12]  /*11e0*/  IMAD.MOV.U32 R2, RZ, RZ, -0x1 ;  /* 0xffffffffff027424 */ /* 0x000fd800078e00ff */
[----:B------:R-:W-:Y:S05]  /*11f0*/  @P0 BRA `(.L_x_13) ;  /* 0x00000004002c0947 */ /* 0x000fea0003800000 */
[----:B------:R-:W1:Y:S01]  /*1200*/  LDC.64 R26, c[0x0][0x628] ;  /* 0x00018a00ff1a7b82 */ /* 0x000e620000000a00 */
[----:B------:R-:W-:Y:S02]  /*1210*/  IMAD.MOV.U32 R8, RZ, RZ, R18 ;  /* 0x000000ffff087224 */ /* 0x000fe400078e0012 */
[----:B------:R-:W-:-:S05]  /*1220*/  IMAD.MOV.U32 R9, RZ, RZ, R17 ;  /* 0x000000ffff097224 */ /* 0x000fca00078e0011 */
[----:B------:R-:W2:Y:S08]  /*1230*/  LDC R2, c[0x0][0x630] ;  /* 0x00018c00ff027b82 */ /* 0x000eb00000000800 */
[----:B------:R-:W3:Y:S01]  /*1240*/  LDC.64 R28, c[0x0][0x620] ;  /* 0x00018800ff1c7b82 */ /* 0x000ee20000000a00 */
[----:B-1----:R-:W-:-:S04]  /*1250*/  ISETP.NE.U32.AND P0, PT, R26, RZ, PT ;  /* 0x000000ff1a00720c */ /* 0x002fc80003f05070 */
[----:B------:R-:W-:-:S13]  /*1260*/  ISETP.NE.AND.EX P0, PT, R27, RZ, PT, P0 ;  /* 0x000000ff1b00720c */ /* 0x000fda0003f05300 */
[----:B--23--:R-:W-:Y:S05]  /*1270*/  @!P0 BRA `(.L_x_14) ;  /* 0x0000000000288947 */ /* 0x00cfea0003800000 */
[----:B0-----:R-:W0:Y:S02]  /*1280*/  LDC R13, c[0x0][0x634] ;  /* 0x00018d00ff0d7b82 */ /* 0x001e240000000800 */
[----:B0-----:R-:W-:-:S05]  /*1290*/  IADD3 R13, P0, R18, R13, RZ ;  /* 0x0000000d120d7210 */ /* 0x001fca0007f1e0ff */
[----:B------:R-:W-:-:S04]  /*12a0*/  IMAD.X R15, RZ, RZ, R17, P0 ;  /* 0x000000ffff0f7224 */ /* 0x000fc800000e0611 */
[----:B------:R-:W-:-:S04]  /*12b0*/  IMAD.WIDE.U32 R8, R15, R26, RZ ;  /* 0x0000001a0f087225 */ /* 0x000fc800078e00ff */
[----:B------:R-:W-:-:S04]  /*12c0*/  IMAD.WIDE.U32 R10, P0, R13, R27, R8 ;  /* 0x0000001b0d0a7225 */ /* 0x000fc80007800008 */
[----:B------:R-:W-:-:S04]  /*12d0*/  IMAD.WIDE.U32 R8, R13, R26, RZ ;  /* 0x0000001a0d087225 */ /* 0x000fc800078e00ff */
[----:B------:R-:W-:Y:S01]  /*12e0*/  IMAD.X R13, RZ, RZ, RZ, P0 ;  /* 0x000000ffff0d7224 */ /* 0x000fe200000e06ff */
[----:B------:R-:W-:Y:S01]  /*12f0*/  IADD3 RZ, P0, R9, R10, RZ ;  /* 0x0000000a09ff7210 */ /* 0x000fe20007f1e0ff */
[----:B------:R-:W-:-:S04]  /*1300*/  IMAD.MOV.U32 R12, RZ, RZ, R11 ;  /* 0x000000ffff0c7224 */ /* 0x000fc800078e000b */
[----:B------:R-:W-:-:S08]  /*1310*/  IMAD.WIDE.U32.X R8, R15, R27, R12, P0 ;  /* 0x0000001b0f087225 */ /* 0x000fd000000e040c */
.L_x_14:
[----:B------:R-:W1:Y:S01]  /*1320*/  LDC.64 R32, c[0x0][0x640] ;  /* 0x00019000ff207b82 */ /* 0x000e620000000a00 */
[-C--:B------:R-:W-:Y:S01]  /*1330*/  SHF.R.U64 R30, R8, R2.reuse, R9 ;  /* 0x00000002081e7219 */ /* 0x080fe20000001209 */
[----:B------:R-:W-:Y:S01]  /*1340*/  IMAD.MOV.U32 R19, RZ, RZ, R17 ;  /* 0x000000ffff137224 */ /* 0x000fe200078e0011 */
[----:B------:R-:W-:Y:S01]  /*1350*/  SHF.R.U32.HI R2, RZ, R2, R9 ;  /* 0x00000002ff027219 */ /* 0x000fe20000011609 */
[----:B------:R-:W-:Y:S01]  /*1360*/  IMAD.MOV.U32 R26, RZ, RZ, 0x1 ;  /* 0x00000001ff1a7424 */ /* 0x000fe200078e00ff */
[----:B------:R-:W-:-:S03]  /*1370*/  IADD3 R11, P0, RZ, -R30, RZ ;  /* 0x8000001eff0b7210 */ /* 0x000fc60007f1e0ff */
[----:B------:R-:W2:Y:S02]  /*1380*/  LDC R10, c[0x0][0x618] ;  /* 0x00018600ff0a7b82 */ /* 0x000ea40000000800 */
[----:B------:R-:W-:-:S04]  /*1390*/  IMAD.X R9, RZ, RZ, ~R2, P0 ;  /* 0x000000ffff097224 */ /* 0x000fc800000e0e02 */
[-C--:B------:R-:W-:Y:S02]  /*13a0*/  IMAD R2, R9, R28.reuse, RZ ;  /* 0x0000001c09027224 */ /* 0x080fe400078e02ff */
[----:B0-----:R-:W0:Y:S01]  /*13b0*/  LDC R13, c[0x0][0x608] ;  /* 0x00018200ff0d7b82 */ /* 0x001e220000000800 */
[----:B------:R-:W-:-:S04]  /*13c0*/  IMAD.WIDE.U32 R8, R11, R28, R18 ;  /* 0x0000001c0b087225 */ /* 0x000fc800078e0012 */
[----:B------:R-:W-:Y:S02]  /*13d0*/  IMAD R11, R11, R29, R2 ;  /* 0x0000001d0b0b7224 */ /* 0x000fe400078e0202 */
[----:B------:R-:W-:Y:S01]  /*13e0*/  IMAD.MOV.U32 R2, RZ, RZ, -0x1 ;  /* 0xffffffffff027424 */ /* 0x000fe200078e00ff */
[----:B------:R-:W3:Y:S01]  /*13f0*/  LDC R31, c[0x0][0x658] ;  /* 0x00019600ff1f7b82 */ /* 0x000ee20000000800 */
[----:B------:R-:W-:Y:S01]  /*1400*/  IMAD.IADD R9, R9, 0x1, R11 ;  /* 0x0000000109097824 */ /* 0x000fe200078e020b */
[----:B-1----:R-:W-:-:S04]  /*1410*/  ISETP.NE.U32.AND P0, PT, R32, RZ, PT ;  /* 0x000000ff2000720c */ /* 0x002fc80003f05070 */
[----:B------:R-:W-:Y:S02]  /*1420*/  ISETP.NE.AND.EX P0, PT, R33, RZ, PT, P0 ;  /* 0x000000ff2100720c */ /* 0x000fe40003f05300 */
[----:B------:R-:W1:Y:S01]  /*1430*/  LDC R29, c[0x0][0x600] ;  /* 0x00018000ff1d7b82 */ /* 0x000e620000000800 */
[-CC-:B--2---:R-:W-:Y:S02]  /*1440*/  SHF.R.U64 R27, R8, R10.reuse, R9.reuse ;  /* 0x0000000a081b7219 */ /* 0x184fe40000001209 */
[----:B------:R-:W-:-:S05]  /*1450*/  SHF.R.U32.HI R8, RZ, R10, R9 ;  /* 0x0000000aff087219 */ /* 0x000fca0000011609 */
[----:B------:R-:W2:Y:S01]  /*1460*/  LDC R22, c[0x0][0x648] ;  /* 0x00019200ff167b82 */ /* 0x000ea20000000800 */
[-CC-:B0-----:R-:W-:Y:S02]  /*1470*/  SHF.R.U64 R34, R27, R13.reuse, R8.reuse ;  /* 0x0000000d1b227219 */ /* 0x181fe40000001208 */
[----:B------:R-:W-:-:S05]  /*1480*/  SHF.R.U32.HI R8, RZ, R13, R8 ;  /* 0x0000000dff087219 */ /* 0x000fca0000011608 */
[----:B------:R-:W0:Y:S01]  /*1490*/  LDC R24, c[0x0][0x638] ;  /* 0x00018e00ff187b82 */ /* 0x000e220000000800 */
[-CC-:B---3--:R-:W-:Y:S02]  /*14a0*/  SHF.R.U64 R36, R34, R31.reuse, R8.reuse ;  /* 0x0000001f22247219 */ /* 0x188fe40000001208 */
[-C--:B------:R-:W-:Y:S02]  /*14b0*/  SHF.L.U32 R2, R2, R31.reuse, RZ ;  /* 0x0000001f02027219 */ /* 0x080fe400000006ff */
[----:B------:R-:W-:Y:S01]  /*14c0*/  SHF.R.U32.HI R9, RZ, R31, R8 ;  /* 0x0000001fff097219 */ /* 0x000fe20000011608 */
[----:B------:R-:W-:Y:S01]  /*14d0*/  IMAD.MOV.U32 R8, RZ, RZ, R36 ;  /* 0x000000ffff087224 */ /* 0x000fe200078e0024 */
[----:B------:R-:W-:Y:S01]  /*14e0*/  LOP3.LUT R15, RZ, R2, RZ, 0x33, !PT ;  /* 0x00000002ff0f7212 */ /* 0x000fe200078e33ff */
[----:B------:R-:W3:Y:S01]  /*14f0*/  LDC R28, c[0x0][0x610] ;  /* 0x00018400ff1c7b82 */ /* 0x000ee20000000800 */
[----:B------:R-:W-:Y:S05]  /*1500*/  @!P0 BRA `(.L_x_15) ;  /* 0x0000000000288947 */ /* 0x000fea0003800000 */
[----:B------:R-:W4:Y:S02]  /*1510*/  LDC R13, c[0x0][0x64c] ;  /* 0x00019300ff0d7b82 */ /* 0x000f240000000800 */
[----:B----4-:R-:W-:-:S05]  /*1520*/  IADD3 R13, P0, R36, R13, RZ ;  /* 0x0000000d240d7210 */ /* 0x010fca0007f1e0ff */
        /* <DEDUP_REMOVED lines=8> */
.L_x_15:
[----:B--2---:R-:W-:Y:S01]  /*15b0*/  SHF.R.U64 R7, R8, R22, R9 ;  /* 0x0000001608077219 */ /* 0x004fe20000001209 */
[----:B-1----:R-:W-:Y:S01]  /*15c0*/  VIADD R8, R29, 0xffffffff ;  /* 0xffffffff1d087836 */ /* 0x002fe20000000000 */
[----:B------:R-:W-:Y:S01]  /*15d0*/  SHF.L.U32 R2, R26, R31, RZ ;  /* 0x0000001f1a027219 */ /* 0x000fe200000006ff */
[----:B------:R-:W-:Y:S01]  /*15e0*/  @P1 IMAD R21, R25, R20, R6 ;  /* 0x0000001419151224 */ /* 0x000fe200078e0206 */
[----:B------:R-:W-:Y:S01]  /*15f0*/  LOP3.LUT R15, R34, R15, RZ, 0xc0, !PT ;  /* 0x0000000f220f7212 */ /* 0x000fe200078ec0ff */
[----:B------:R-:W-:Y:S01]  /*1600*/  IMAD.MOV R9, RZ, RZ, -R7 ;  /* 0x000000ffff097224 */ /* 0x000fe200078e0a07 */
[----:B------:R-:W-:-:S03]  /*1610*/  LOP3.LUT R8, R27, R8, RZ, 0xc0, !PT ;  /* 0x000000081b087212 */ /* 0x000fc600078ec0ff */
[----:B------:R-:W-:Y:S02]  /*1620*/  IMAD R6, R2, R7, R15 ;  /* 0x0000000702067224 */ /* 0x000fe400078e020f */
[----:B0-----:R-:W-:Y:S02]  /*1630*/  IMAD R2, R9, R24, R36 ;  /* 0x0000001809027224 */ /* 0x001fe400078e0224 */
[----:B---3--:R-:W-:Y:S02]  /*1640*/  IMAD R19, R6, R28, R21 ;  /* 0x0000001c06137224 */ /* 0x008fe400078e0215 */
[----:B------:R-:W-:Y:S02]  /*1650*/  IMAD R2, R2, R29, R8 ;  /* 0x0000001d02027224 */ /* 0x000fe400078e0208 */
[----:B------:R-:W-:-:S03]  /*1660*/  IMAD.MOV.U32 R6, RZ, RZ, 0x1 ;  /* 0x00000001ff067424 */ /* 0x000fc600078e00ff */
[----:B------:R-:W-:Y:S02]  /*1670*/  SEL R22, R2, R19, !P1 ;  /* 0x0000001302167207 */ /* 0x000fe40004800000 */
[----:B------:R-:W-:Y:S01]  /*1680*/  SEL R19, R19, R2, !P1 ;  /* 0x0000000213137207 */ /* 0x000fe20004800000 */
[----:B------:R-:W-:Y:S01]  /*1690*/  IMAD.MOV.U32 R2, RZ, RZ, R30 ;  /* 0x000000ffff027224 */ /* 0x000fe200078e001e */
[----:B------:R-:W-:-:S07]  /*16a0*/  PRMT R8, R6, 0x7610, R8 ;  /* 0x0000761006087816 */ /* 0x000fce0000000008 */
.L_x_13:
[----:B------:R-:W-:Y:S05]  /*16b0*/  @!P2 BRA `(.L_x_16) ;  /* 0x00000000000ca947 */ /* 0x000fea0003800000 */
[----:B------:R-:W-:Y:S01]  /*16c0*/  UCGABAR_WAIT ;  /* 0x0000000000007dc7 */ /* 0x000fe20008000000 */
[----:B------:R-:W-:Y:S01]  /*16d0*/  CCTL.IVALL ;  /* 0x00000000ff00798f */ /* 0x000fe20002000000 */
[----:B------:R-:W-:Y:S05]  /*16e0*/  BRA `(.L_x_17) ;  /* 0x0000000000047947 */ /* 0x000fea0003800000 */
.L_x_16:
[----:B------:R-:W-:Y:S06]  /*16f0*/  BAR.SYNC.DEFER_BLOCKING 0x0 ;  /* 0x0000000000007b1d */ /* 0x000fec0000010000 */
.L_x_17:
[----:B------:R-:W-:Y:S05]  /*1700*/  @!P4 BRA `(.L_x_18) ;  /* 0x000000300010c947 */ /* 0x000fea0003800000 */
[----:B------:R-:W-:-:S13]  /*1710*/  ISETP.GT.U32.AND P0, PT, R35, 0x1, PT ;  /* 0x000000012300780c */ /* 0x000fda0003f04070 */
[----:B------:R-:W-:Y:S05]  /*1720*/  @P0 EXIT ;  /* 0x000000000000094d */ /* 0x000fea0003800000 */
.L_x_19:
[----:B------:R-:W-:-:S08]  /*1730*/  NOP ;  /* 0x0000000000007918 */ /* 0x000fd00000000000 */
[----:B------:R-:W1:Y:S02]  /*1740*/  USETMAXREG.TRY_ALLOC.CTAPOOL UP0, 0xe8 ;  /* 0x000000e8000079c8 */ /* 0x000e640008000600 */
[----:B-1----:R-:W-:-:S13]  /*1750*/  PLOP3.LUT P0, PT, PT, PT, UP0, 0x80, 0x0 ;  /* 0x000000000000781c */ /* 0x002fda0003f0f008 */
[----:B------:R-:W-:Y:S05]  /*1760*/  @!P0 BRA `(.L_x_19) ;  /* 0xfffffffc00f08947 */ /* 0x000fea000383ffff */
[----:B------:R-:W-:-:S13]  /*1770*/  LOP3.LUT P0, RZ, R8, 0xff, RZ, 0xc0, !PT ;  /* 0x000000ff08ff7812 */ /* 0x000fda000780c0ff */
[----:B------:R-:W-:Y:S05]  /*1780*/  @!P0 EXIT ;  /* 0x000000000000894d */ /* 0x000fea0003800000 */
[----:B------:R-:W1:Y:S01]  /*1790*/  S2UR UR4, SR_CgaCtaId ;  /* 0x00000000000479c3 */ /* 0x000e620000008800 */
[----:B------:R-:W-:Y:S01]  /*17a0*/  VIADD R14, R14, 0xffffffff ;  /* 0xffffffff0e0e7836 */ /* 0x000fe20000000000 */
[CC--:B------:R-:W-:Y:S01]  /*17b0*/  LEA.HI R4, R0.reuse, R3.reuse, RZ, 0x2 ;  /* 0x0000000300047211 */ /* 0x0c0fe200078f10ff */
[----:B------:R-:W-:Y:S01]  /*17c0*/  UMOV UR41, 0x400 ;  /* 0x0000040000297882 */ /* 0x000fe20000000000 */
[----:B------:R-:W-:Y:S01]  /*17d0*/  LEA.HI R0, R0, R3, RZ, 0x5 ;  /* 0x0000000300007211 */ /* 0x000fe200078f28ff */
[----:B------:R-:W-:Y:S01]  /*17e0*/  UISETP.LT.AND UP0, UPT, UR40, 0x1, UPT ;  /* 0x000000012800788c */ /* 0x000fe2000bf01270 */
[----:B------:R-:W-:Y:S01]  /*17f0*/  R2UR UR42, R14 ;  /* 0x000000000e2a72ca */ /* 0x000fe200000e0000 */
[----:B------:R-:W-:Y:S01]  /*1800*/  ULDC UR6, c[0x0][0x284] ;  /* 0x0000a10000067ab9 */ /* 0x000fe20000000800 */
[--C-:B------:R-:W-:Y:S01]  /*1810*/  SHF.R.S32.HI R60, RZ, 0x2, R4.reuse ;  /* 0x00000002ff3c7819 */ /* 0x100fe20000011404 */
[----:B------:R-:W-:Y:S01]  /*1820*/  USEL UR43, UR40, 0x1, UP0 ;  /* 0x00000001282b7887 */ /* 0x000fe20008000000 */
[----:B------:R-:W-:Y:S01]  /*1830*/  SHF.R.S32.HI R5, RZ, 0x1f, R4 ;  /* 0x0000001fff057819 */ /* 0x000fe20000011404 */
[----:B------:R-:W-:Y:S01]  /*1840*/  USHF.L.U32 UR46, UR40, 0x1, URZ ;  /* 0x00000001282e7899 */ /* 0x000fe2000800063f */
[----:B------:R-:W-:Y:S01]  /*1850*/  LOP3.LUT R62, R4, 0xfffffffc, RZ, 0xc0, !PT ;  /* 0xfffffffc043e7812 */ /* 0x000fe200078ec0ff */
[----:B------:R-:W-:Y:S01]  /*1860*/  UIADD3 UR43, -UR43, UR40, URZ ;  /* 0x000000282b2b7290 */ /* 0x000fe2000fffe13f */
[----:B------:R-:W-:-:S02]  /*1870*/  LEA.HI R5, R5, R60, RZ, 0x3 ;  /* 0x0000003c05057211 */ /* 0x000fc400078f18ff */
[----:B------:R-:W-:Y:S01]  /*1880*/  ISETP.NE.AND P0, PT, R14, RZ, PT ;  /* 0x000000ff0e00720c */ /* 0x000fe20003f05270 */
[----:B------:R-:W-:Y:S01]  /*1890*/  IMAD.IADD R62, R3, 0x1, -R62 ;  /* 0x00000001033e7824 */ /* 0x000fe200078e0a3e */
[----:B------:R-:W-:Y:S01]  /*18a0*/  LOP3.LUT R5, R5, 0xfffffff8, RZ, 0xc0, !PT ;  /* 0xfffffff805057812 */ /* 0x000fe200078ec0ff */
[----:B------:R-:W-:Y:S01]  /*18b0*/  USHF.L.U32 UR42, UR42, 0x3, URZ ;  /* 0x000000032a2a7899 */ /* 0x000fe2000800063f */
[----:B------:R-:W-:-:S03]  /*18c0*/  SEL R69, RZ, 0x1, P0 ;  /* 0x00000001ff457807 */ /* 0x000fc60000000000 */
[----:B------:R-:W-:Y:S01]  /*18d0*/  IMAD.IADD R60, R60, 0x1, -R5 ;  /* 0x000000013c3c7824 */ /* 0x000fe200078e0a05 */
[----:B-1----:R-:W-:Y:S01]  /*18e0*/  ULEA UR41, UR4, UR41, 0x18 ;  /* 0x0000002904297291 */ /* 0x002fe2000f8ec03f */
[----:B------:R-:W-:Y:S01]  /*18f0*/  SHF.R.S32.HI R5, RZ, 0x5, R0 ;  /* 0x00000005ff057819 */ /* 0x000fe20000011400 */
[----:B------:R-:W-:Y:S02]  /*1900*/  IMAD.U32 R64, RZ, RZ, UR42 ;  /* 0x0000002aff407e24 */ /* 0x000fe4000f8e00ff */
[----:B------:R-:W-:Y:S01]  /*1910*/  UIADD3 UR47, UR41, 0x1d0, URZ ;  /* 0x000001d0292f7890 */ /* 0x000fe2000fffe03f */
[--C-:B------:R-:W-:Y:S01]  /*1920*/  SHF.R.S32.HI R61, RZ, 0x1f, R60.reuse ;  /* 0x0000001fff3d7819 */ /* 0x100fe2000001143c */
[----:B------:R-:W-:Y:S01]  /*1930*/  UIADD3 UR4, UR41, 0x1c300, URZ ;  /* 0x0001c30029047890 */ /* 0x000fe2000fffe03f */
[C-C-:B------:R-:W-:Y:S01]  /*1940*/  IMAD R67, R5.reuse, -0x10, -R60.reuse ;  /* 0xfffffff005437824 */ /* 0x140fe200078e0a3c */
[----:B------:R-:W-:Y:S01]  /*1950*/  UIADD3 UR5, UR41, 0x300, URZ ;  /* 0x0000030029057890 */ /* 0x000fe2000fffe03f */
[C---:B------:R-:W-:Y:S01]  /*1960*/  LOP3.LUT R66, R64.reuse, 0x8, RZ, 0xc0, !PT ;  /* 0x0000000840427812 */ /* 0x040fe200078ec0ff */
[----:B------:R-:W-:Y:S01]  /*1970*/  USHF.R.U32.HI UR4, URZ, 0x4, UR4 ;  /* 0x000000043f047899 */ /* 0x000fe20008011604 */
[----:B------:R-:W-:Y:S01]  /*1980*/  IMAD.U32 R63, RZ, RZ, UR47 ;  /* 0x0000002fff3f7e24 */ /* 0x000fe2000f8e00ff */
[----:B------:R-:W-:Y:S01]  /*1990*/  USHF.R.U32.HI UR5, URZ, 0x4, UR5 ;  /* 0x000000043f057899 */ /* 0x000fe20008011605 */
[----:B------:R-:W-:Y:S01]  /*19a0*/  IMAD.WIDE R60, R5, 0x10, R60 ;  /* 0x00000010053c7825 */ /* 0x000fe200078e023c */
[----:B------:R-:W-:Y:S01]  /*19b0*/  ULOP3.LUT UR4, UR4, 0x3fff, URZ, 0xc0, !UPT ;  /* 0x00003fff04047892 */ /* 0x000fe2000f8ec03f */
[----:B------:R-:W-:Y:S01]  /*19c0*/  LOP3.LUT R64, R64, 0x8, RZ, 0xc, !PT ;  /* 0x0000000840407812 */ /* 0x000fe200078e0cff */
[----:B------:R-:W-:Y:S01]  /*19d0*/  ULOP3.LUT UR5, UR5, 0x3fff, URZ, 0xc0, !UPT ;  /* 0x00003fff05057892 */ /* 0x000fe2000f8ec03f */
[----:B------:R-:W-:Y:S01]  /*19e0*/  VIADD R65, R63, UR42 ;  /* 0x0000002a3f417c36 */ /* 0x000fe20008000000 */
[----:B------:R-:W-:Y:S01]  /*19f0*/  LOP3.LUT R66, R66, 0x18, RZ, 0x3c, !PT ;  /* 0x0000001842427812 */ /* 0x000fe200078e3cff */
[----:B------:R-:W-:Y:S01]  /*1a00*/  VIADD R67, R67, UR6 ;  /* 0x0000000643437c36 */ /* 0x000fe20008000000 */
[----:B------:R-:W-:-:S02]  /*1a10*/  ULOP3.LUT UR44, UR4, 0x10000, URZ, 0xfc, !UPT ;  /* 0x00010000042c7892 */ /* 0x000fc4000f8efc3f */
[----:B------:R-:W-:-:S12]  /*1a20*/  ULOP3.LUT UR45, UR5, 0x10000, URZ, 0xfc, !UPT ;  /* 0x00010000052d7892 */ /* 0x000fd8000f8efc3f */
.L_x_107:
[----:B------:R-:W-:Y:S01]  /*1a30*/  SHF.L.U32 R0, R69, 0x1f, RZ ;  /* 0x0000001f45007819 */ /* 0x000fe200000006ff */
[----:B------:R-:W-:Y:S02]  /*1a40*/  ULDC UR4, c[0x0][0x28c] ;  /* 0x0000a30000047ab9 */ /* 0x000fe40000000800 */
[----:B------:R-:W-:Y:S01]  /*1a50*/  ISETP.LT.AND P1, PT, RZ, UR4, PT ;  /* 0x00000004ff007c0c */ /* 0x000fe2000bf21270 */
[----:B-1----:R-:W1:Y:S02]  /*1a60*/  SYNCS.PHASECHK.TRANS64.TRYWAIT P0, [R63+UR42], R0 ;  /* 0x000000003f0075a7 */ /* 0x002e64000800016a */
[----:B-1-34-:R-:W-:Y:S10]  /*1a70*/  @!P0 BRA `(.L_x_20) ;  /* 0x0000004800b08947 */ /* 0x01aff40003800000 */
.L_x_153:
[----:B------:R-:W-:Y:S05]  /*1a80*/  @P1 BRA `(.L_x_21) ;  /* 0x0000000000401947 */ /* 0x000fea0003800000 */
[----:B-1----:R-:W-:Y:S01]  /*1a90*/  MOV R0, 0x0 ;  /* 0x0000000000007802 */ /* 0x002fe20000000f00 */
[----:B------:R-:W-:Y:S01]  /*1aa0*/  ULDC.64 UR4, c[0x4][0x68] ;  /* 0x01001a0000047ab9 */ /* 0x000fe20000000a00 */
[----:B------:R-:W-:Y:S01]  /*1ab0*/  ULDC.64 UR6, c[0x4][0x8] ;  /* 0x0100020000067ab9 */ /* 0x000fe20000000a00 */
[----:B------:R-:W-:Y:S01]  /*1ac0*/  IMAD.U32 R4, RZ, RZ, UR4 ;  /* 0x00000004ff047e24 */ /* 0x000fe2000f8e00ff */
[----:B------:R1:W2:Y:S01]  /*1ad0*/  LDC.64 R14, c[0x4][R0] ;  /* 0x01000000000e7b82 */ /* 0x0002a20000000a00 */
[----:B------:R-:W-:Y:S01]  /*1ae0*/  IMAD.U32 R5, RZ, RZ, UR5 ;  /* 0x00000005ff057e24 */ /* 0x000fe2000f8e00ff */
[----:B------:R-:W-:Y:S01]  /*1af0*/  ULDC.64 UR4, c[0x4][0x70] ;  /* 0x01001c0000047ab9 */ /* 0x000fe20000000a00 */
[----:B------:R-:W-:Y:S02]  /*1b00*/  IMAD.U32 R10, RZ, RZ, UR6 ;  /* 0x00000006ff0a7e24 */ /* 0x000fe4000f8e00ff */
[----:B------:R-:W-:Y:S02]  /*1b10*/  IMAD.U32 R6, RZ, RZ, UR4 ;  /* 0x00000004ff067e24 */ /* 0x000fe4000f8e00ff */
[----:B------:R-:W-:-:S02]  /*1b20*/  IMAD.U32 R7, RZ, RZ, UR5 ;  /* 0x00000005ff077e24 */ /* 0x000fc4000f8e00ff */
[----:B------:R-:W-:Y:S02]  /*1b30*/  IMAD.U32 R11, RZ, RZ, UR7 ;  /* 0x00000007ff0b7e24 */ /* 0x000fe4000f8e00ff */
[----:B------:R-:W-:Y:S02]  /*1b40*/  IMAD.MOV.U32 R8, RZ, RZ, 0x1e1 ;  /* 0x000001e1ff087424 */ /* 0x000fe400078e00ff */
[----:B0-----:R-:W-:Y:S02]  /*1b50*/  IMAD.MOV.U32 R12, RZ, RZ, 0x1 ;  /* 0x00000001ff0c7424 */ /* 0x001fe400078e00ff */
[----:B-1----:R-:W-:-:S07]  /*1b60*/  IMAD.MOV.U32 R13, RZ, RZ, RZ ;  /* 0x000000ffff0d7224 */ /* 0x002fce00078e00ff */
[----:B------:R-:W-:-:S07]  /*1b70*/  LEPC R20, `(.L_x_21) ;  /* 0x000000001014794e */ /* 0x000fce0000000000 */
[----:B--2--5:R-:W-:Y:S05]  /*1b80*/  CALL.ABS.NOINC R14 ;  /* 0x000000000e007343 */ /* 0x024fea0003c00000 */
.L_x_21:
[----:B-1----:R-:W-:-:S04]  /*1b90*/  LOP3.LUT R0, R16, 0x1, RZ, 0xfc, !PT ;  /* 0x0000000110007812 */ /* 0x002fc800078efcff */
[----:B------:R-:W-:-:S13]  /*1ba0*/  ISETP.NE.AND P0, PT, R0, 0x3, PT ;  /* 0x000000030000780c */ /* 0x000fda0003f05270 */
[----:B------:R-:W-:Y:S05]  /*1bb0*/  @!P0 BRA `(.L_x_22) ;  /* 0x0000000000048947 */ /* 0x000fea0003800000 */
[----:B------:R-:W-:Y:S01]  /*1bc0*/  BPT.TRAP 0x1 ;  /* 0x000000040000795c */ /* 0x000fe20000300000 */
.L_x_22:
[----:B------:R-:W-:Y:S02]  /*1bd0*/  IMAD.U32 R3, RZ, RZ, UR39 ;  /* 0x00000027ff037e24 */ /* 0x000fe4000f8e00ff */
[----:B------:R-:W-:-:S03]  /*1be0*/  IMAD.U32 R0, RZ, RZ, UR38 ;  /* 0x00000026ff007e24 */ /* 0x000fc6000f8e00ff */
[----:B------:R-:W-:Y:S02]  /*1bf0*/  LEA R3, R3, UR41, 0x3 ;  /* 0x0000002903037c11 */ /* 0x000fe4000f8e18ff */
[----:B------:R-:W-:-:S04]  /*1c00*/  SHF.L.U32 R0, R0, 0x1f, RZ ;  /* 0x0000001f00007819 */ /* 0x000fc800000006ff */
[----:B------:R1:W2:Y:S01]  /*1c10*/  SYNCS.PHASECHK.TRANS64.TRYWAIT P1, [R3+URZ], R0 ;  /* 0x00000000030075a7 */ /* 0x0002a2000802017f */
[----:B------:R-:W-:Y:S05]  /*1c20*/  @!P0 BRA `(.L_x_23) ;  /* 0x0000000000048947 */ /* 0x000fea0003800000 */
[----:B------:R-:W-:Y:S01]  /*1c30*/  BPT.TRAP 0x1 ;  /* 0x000000040000795c */ /* 0x000fe20000300000 */
.L_x_23:
[----:B--2---:R-:W-:Y:S05]  /*1c40*/  @P1 BRA `(.L_x_24) ;  /* 0x0000000000081947 */ /* 0x004fea0003800000 */
[----:B------:R-:W2:Y:S02]  /*1c50*/  SYNCS.PHASECHK.TRANS64.TRYWAIT P1, [R3+URZ], R0 ;  /* 0x00000000030075a7 */ /* 0x000ea4000802017f */
[----:B--2---:R-:W-:Y:S05]  /*1c60*/  @!P1 BRA `(.L_x_25) ;  /* 0x0000004800489947 */ /* 0x004fea0003800000 */
.L_x_24:
[----:B------:R-:W-:Y:S05]  /*1c70*/  WARPSYNC.ALL ;  /* 0x0000000000007948 */ /* 0x000fea0003800000 */
[----:B------:R-:W-:Y:S01]  /*1c80*/  ULEA UR4, UR39, UR45, 0x8 ;  /* 0x0000002d27047291 */ /* 0x000fe2000f8e403f */
[----:B------:R-:W-:Y:S01]  /*1c90*/  WARPGROUP.ARRIVE ;  /* 0x00000000000079c5 */ /* 0x000fe20000000000 */
[----:B------:R-:W-:Y:S01]  /*1ca0*/  ULEA UR6, UR39, UR44, 0x8 ;  /* 0x0000002c27067291 */ /* 0x000fe2000f8e403f */
[----:B-12---:R-:W-:Y:S01]  /*1cb0*/  IMAD.U32 R0, RZ, RZ, UR43 ;  /* 0x0000002bff007e24 */ /* 0x006fe2000f8e00ff */
[----:B------:R-:W-:Y:S01]  /*1cc0*/  UMOV UR5, 0x80000020 ;  /* 0x8000002000057882 */ /* 0x000fe20000000000 */
[----:B------:R-:W-:-:S03]  /*1cd0*/  UMOV UR7, 0x80000020 ;  /* 0x8000002000077882 */ /* 0x000fc60000000000 */
[----:B------:R-:W-:-:S03]  /*1ce0*/  ISETP.GE.AND P1, PT, R0, 0x1, PT ;  /* 0x000000010000780c */ /* 0x000fc60003f26270 */
[----:B------:R-:W-:Y:S01]  /*1cf0*/  IGMMA.64x64x32.S8.S8 R24, gdesc[UR4], RZ, !UPT, gsb0 ;  /* 0x01e00000041879f1 */ /* 0x000fe2000c0410ff */
[----:B------:R-:W-:Y:S02]  /*1d00*/  UIADD3 UR4, UR4, 0x2, URZ ;  /* 0x0000000204047890 */ /* 0x000fe4000fffe03f */
[----:B------:R-:W-:Y:S01]  /*1d10*/  UIADD3 UR6, UR6, 0x2, URZ ;  /* 0x0000000206067890 */ /* 0x000fe2000fffe03f */
[----:B------:R-:W-:Y:S01]  /*1d20*/  UMOV UR5, 0x80000020 ;  /* 0x8000002000057882 */ /* 0x000fe20000000000 */
[----:B------:R-:W-:Y:S01]  /*1d30*/  UMOV UR7, 0x80000020 ;  /* 0x8000002000077882 */ /* 0x000fe20000000000 */
[----:B------:R-:W-:Y:S02]  /*1d40*/  WARPGROUP.DEPBAR.LE gsb0, 0x0 ;  /* 0x00008000000079c5 */ /* 0x000fe40000010000 */
[----:B------:R-:W-:-:S06]  /*1d50*/  WARPGROUP.ARRIVE ;  /* 0x00000000000079c5 */ /* 0x000fcc0000000000 */
[----:B------:R-:W-:Y:S03]  /*1d60*/  IGMMA.64x64x32.S8.S8 R24, gdesc[UR4], R24, gsb0 ;  /* 0x01e00000041879f1 */ /* 0x000fe60008041018 */
[----:B------:R-:W-:Y:S02]  /*1d70*/  WARPGROUP.DEPBAR.LE gsb0, 0x0 ;  /* 0x00008000000079c5 */ /* 0x000fe40000010000 */
[----:B------:R-:W-:Y:S05]  /*1d80*/  @!P1 BRA `(.L_x_26) ;  /* 0x0000000000d49947 */ /* 0x000fea0003800000 */
[----:B------:R-:W-:Y:S01]  /*1d90*/  UIADD3 UR4, UR39, 0x1, URZ ;  /* 0x0000000127047890 */ /* 0x000fe2000fffe03f */
[----:B------:R-:W-:Y:S02]  /*1da0*/  IMAD.U32 R0, RZ, RZ, UR43 ;  /* 0x0000002bff007e24 */ /* 0x000fe4000f8e00ff */
[----:B------:R-:W-:Y:S01]  /*1db0*/  IMAD.U32 R3, RZ, RZ, UR39 ;  /* 0x00000027ff037e24 */ /* 0x000fe2000f8e00ff */
[----:B------:R-:W-:-:S04]  /*1dc0*/  UISETP.NE.AND UP0, UPT, UR4, 0x1c, UPT ;  /* 0x0000001c0400788c */ /* 0x000fc8000bf05270 */
[----:B------:R-:W-:Y:S02]  /*1dd0*/  USEL UR5, URZ, 0x1, UP0 ;  /* 0x000000013f057887 */ /* 0x000fe40008000000 */
[----:B------:R-:W-:Y:S02]  /*1de0*/  USEL UR8, UR4, URZ, UP0 ;  /* 0x0000003f04087287 */ /* 0x000fe40008000000 */
[----:B------:R-:W-:-:S06]  /*1df0*/  ULOP3.LUT UR5, UR38, UR5, URZ, 0x3c, !UPT ;  /* 0x0000000526057292 */ /* 0x000fcc000f8e3c3f */
[----:B------:R-:W-:-:S07]  /*1e00*/  IMAD.U32 R6, RZ, RZ, UR5 ;  /* 0x00000005ff067e24 */ /* 0x000fce000f8e00ff */
.L_x_33:
[----:B------:R-:W-:Y:S05]  /*1e10*/  @!P0 BRA `(.L_x_27) ;  /* 0x0000000000048947 */ /* 0x000fea0003800000 */
[----:B------:R-:W-:Y:S01]  /*1e20*/  BPT.TRAP 0x1 ;  /* 0x000000040000795c */ /* 0x000fe20000300000 */
.L_x_27:
[----:B------:R-:W-:Y:S01]  /*1e30*/  ULEA UR4, UR8, UR41, 0x3 ;  /* 0x0000002908047291 */ /* 0x000fe2000f8e183f */
[----:B------:R-:W-:-:S08]  /*1e40*/  SHF.L.U32 R4, R6, 0x1f, RZ ;  /* 0x0000001f06047819 */ /* 0x000fd000000006ff */
[----:B------:R1:W2:Y:S01]  /*1e50*/  SYNCS.PHASECHK.TRANS64.TRYWAIT P1, [UR4], R4 ;  /* 0x00000004ff0075a7 */ /* 0x0002a20008020144 */
[----:B------:R-:W-:Y:S05]  /*1e60*/  @!P0 BRA `(.L_x_28) ;  /* 0x0000000000048947 */ /* 0x000fea0003800000 */
[----:B------:R-:W-:Y:S01]  /*1e70*/  BPT.TRAP 0x1 ;  /* 0x000000040000795c */ /* 0x000fe20000300000 */
.L_x_28:
[----:B--2---:R-:W-:Y:S05]  /*1e80*/  @P1 BRA `(.L_x_29) ;  /* 0x0000000000081947 */ /* 0x004fea0003800000 */
[----:B------:R-:W2:Y:S02]  /*1e90*/  SYNCS.PHASECHK.TRANS64.TRYWAIT P1, [UR4], R4 ;  /* 0x00000004ff0075a7 */ /* 0x000ea40008020144 */
[----:B--2---:R-:W-:Y:S05]  /*1ea0*/  @!P1 BRA `(.L_x_30) ;  /* 0x0000004400cc9947 */ /* 0x004fea0003800000 */
.L_x_29:
[----:B------:R-:W-:Y:S01]  /*1eb0*/  ULEA UR4, UR8, UR45, 0x8 ;  /* 0x0000002d08047291 */ /* 0x000fe2000f8e403f */
[----:B------:R-:W-:Y:S01]  /*1ec0*/  WARPGROUP.ARRIVE ;  /* 0x00000000000079c5 */ /* 0x000fe20000000000 */
[----:B------:R-:W-:Y:S01]  /*1ed0*/  ULEA UR6, UR8, UR44, 0x8 ;  /* 0x0000002c08067291 */ /* 0x000fe2000f8e403f */
[----:B------:R-:W-:Y:S01]  /*1ee0*/  UMOV UR5, 0x80000020 ;  /* 0x8000002000057882 */ /* 0x000fe20000000000 */
[----:B------:R-:W-:-:S07]  /*1ef0*/  UMOV UR7, 0x80000020 ;  /* 0x8000002000077882 */ /* 0x000fce0000000000 */
[----:B------:R-:W-:Y:S01]  /*1f00*/  IGMMA.64x64x32.S8.S8 R24, gdesc[UR4], R24, gsb0 ;  /* 0x01e00000041879f1 */ /* 0x000fe20008041018 */
        /* <DEDUP_REMOVED lines=9> */
[----:B------:R-:W-:Y:S01]  /*1fa0*/  BPT.TRAP 0x1 ;  /* 0x000000040000795c */ /* 0x000fe20000300000 */
.L_x_31:
[----:B------:R-:W-:-:S13]  /*1fb0*/  ISETP.NE.AND P1, PT, R57, RZ, PT ;  /* 0x000000ff3900720c */ /* 0x000fda0003f25270 */
[----:B-12---:R-:W-:-:S05]  /*1fc0*/  @P1 LEA R4, R3, UR41, 0x3 ;  /* 0x0000002903041c11 */ /* 0x006fca000f8e18ff */
[----:B------:R-:W-:-:S05]  /*1fd0*/  @P1 VIADD R5, R4, 0xe0 ;  /* 0x000000e004051836 */ /* 0x000fca0000000000 */
[----:B------:R-:W-:-:S04]  /*1fe0*/  @P1 PRMT R5, R56, 0x654, R5 ;  /* 0x0000065438051816 */ /* 0x000fc80000000005 */
[----:B------:R1:W-:Y:S01]  /*1ff0*/  @P1 SYNCS.ARRIVE.TRANS64.RED.A1T0 RZ, [R5+URZ], RZ ;  /* 0x000000ff05ff19a7 */ /* 0x0003e2000810043f */
[----:B------:R-:W-:-:S13]  /*2000*/  ISETP.GT.U32.AND P1, PT, R16, 0x1, PT ;  /* 0x000000011000780c */ /* 0x000fda0003f24070 */
[----:B-1----:R-:W-:Y:S05]  /*2010*/  @P1 BRA `(.L_x_32) ;  /* 0x0000000000041947 */ /* 0x002fea0003800000 */
[----:B------:R-:W-:Y:S01]  /*2020*/  BPT.TRAP 0x1 ;  /* 0x000000040000795c */ /* 0x000fe20000300000 */
.L_x_32:
[----:B------:R-:W-:Y:S01]  /*2030*/  UIADD3 UR8, UR8, 0x1, URZ ;  /* 0x0000000108087890 */ /* 0x000fe2000fffe03f */
[C---:B------:R-:W-:Y:S01]  /*2040*/  ISETP.GT.AND P2, PT, R0.reuse, 0x1, PT ;  /* 0x000000010000780c */ /* 0x040fe20003f44270 */
[----:B------:R-:W-:Y:S02]  /*2050*/  VIADD R3, R3, 0x1 ;  /* 0x0000000103037836 */ /* 0x000fe40000000000 */
[----:B------:R-:W-:Y:S01]  /*2060*/  UISETP.NE.AND UP0, UPT, UR8, 0x1c, UPT ;  /* 0x0000001c0800788c */ /* 0x000fe2000bf05270 */
[----:B------:R-:W-:Y:S02]  /*2070*/  VIADD R0, R0, 0xffffffff ;  /* 0xffffffff00007836 */ /* 0x000fe40000000000 */
[C---:B------:R-:W-:Y:S01]  /*2080*/  ISETP.NE.AND P1, PT, R3.reuse, 0x1c, PT ;  /* 0x0000001c0300780c */ /* 0x040fe20003f25270 */
[----:B------:R-:W-:Y:S02]  /*2090*/  USEL UR4, URZ, 0x1, UP0 ;  /* 0x000000013f047887 */ /* 0x000fe40008000000 */
[----:B------:R-:W-:Y:S01]  /*20a0*/  USEL UR8, UR8, URZ, UP0 ;  /* 0x0000003f08087287 */ /* 0x000fe20008000000 */
[----:B------:R-:W-:-:S03]  /*20b0*/  SEL R3, R3, RZ, P1 ;  /* 0x000000ff03037207 */ /* 0x000fc60000800000 */
[----:B------:R-:W-:Y:S01]  /*20c0*/  LOP3.LUT R6, R6, UR4, RZ, 0x3c, !PT ;  /* 0x0000000406067c12 */ /* 0x000fe2000f8e3cff */
[----:B------:R-:W-:Y:S07]  /*20d0*/  @P2 BRA `(.L_x_33) ;  /* 0xfffffffc004c2947 */ /* 0x000fee000383ffff */
.L_x_26:
[----:B------:R-:W1:Y:S01]  /*20e0*/  LDC R0, c[0x0][0x28c] ;  /* 0x0000a300ff007b82 */ /* 0x000e620000000800 */
[----:B------:R2:W-:Y:S01]  /*20f0*/  SYNCS.ARRIVE.TRANS64.A1T0 RZ, [R64+UR47], RZ ;  /* 0x000000ff40ff79a7 */ /* 0x0005e2000810002f */
[----:B-1----:R-:W-:-:S13]  /*2100*/  ISETP.GE.AND P1, PT, R0, 0x1, PT ;  /* 0x000000010000780c */ /* 0x002fda0003f26270 */
[----:B--2---:R-:W-:Y:S05]  /*2110*/  @!P1 BRA `(.L_x_34) ;  /* 0x0000000000449947 */ /* 0x004fea0003800000 */
[----:B------:R-:W-:Y:S05]  /*2120*/  @!P0 BRA `(.L_x_35) ;  /* 0x0000000000048947 */ /* 0x000fea0003800000 */
[----:B------:R-:W-:Y:S01]  /*2130*/  BPT.TRAP 0x1 ;  /* 0x000000040000795c */ /* 0x000fe20000300000 */
.L_x_35:
[----:B------:R-:W-:-:S13]  /*2140*/  ISETP.NE.AND P0, PT, R57, RZ, PT ;  /* 0x000000ff3900720c */ /* 0x000fda0003f05270 */
[----:B------:R-:W-:-:S05]  /*2150*/  VOTEU.ANY UP0, P0 ;  /* 0x00000000003f7886 */ /* 0x000fca0000000100 */
[----:B------:R-:W-:-:S06]  /*2160*/  @UP0 UIADD3 UR4, UR43, UR39, URZ ;  /* 0x000000272b040290 */ /* 0x000fcc000fffe03f */
[----:B------:R-:W-:Y:S02]  /*2170*/  IMAD.U32 R4, RZ, RZ, UR4 ;  /* 0x00000004ff047e24 */ /* 0x000fe4000f8e00ff */
[----:B------:R-:W-:-:S03]  /*2180*/  IMAD.U32 R3, RZ, RZ, UR4 ;  /* 0x00000004ff037e24 */ /* 0x000fc6000f8e00ff */
[----:B------:R-:W-:-:S05]  /*2190*/  @P0 SHF.R.U32.HI R4, RZ, 0x2, R4 ;  /* 0x00000002ff040819 */ /* 0x000fca0000011604 */
[----:B------:R-:W-:-:S04]  /*21a0*/  @P0 IMAD.WIDE.U32 R4, R4, 0x24924925, RZ ;  /* 0x2492492504040825 */ /* 0x000fc800078e00ff */
[----:B------:R-:W-:-:S05]  /*21b0*/  @P0 IMAD R4, R5, -0x1c, R3 ;  /* 0xffffffe405040824 */ /* 0x000fca00078e0203 */
[----:B------:R-:W-:-:S05]  /*21c0*/  @P0 LEA R4, R4, UR41, 0x3 ;  /* 0x0000002904040c11 */ /* 0x000fca000f8e18ff */
[----:B------:R-:W-:-:S05]  /*21d0*/  @P0 VIADD R3, R4, 0xe0 ;  /* 0x000000e004030836 */ /* 0x000fca0000000000 */
[----:B------:R-:W-:-:S04]  /*21e0*/  @P0 PRMT R3, R56, 0x654, R3 ;  /* 0x0000065438030816 */ /* 0x000fc80000000003 */
[----:B------:R1:W-:Y:S01]  /*21f0*/  @P0 SYNCS.ARRIVE.TRANS64.RED.A1T0 RZ, [R3+URZ], RZ ;  /* 0x000000ff03ff09a7 */ /* 0x0003e2000810043f */
[----:B------:R-:W-:-:S13]  /*2200*/  ISETP.GT.U32.AND P0, PT, R16, 0x1, PT ;  /* 0x000000011000780c */ /* 0x000fda0003f04070 */
[----:B-1----:R-:W-:Y:S05]  /*2210*/  @P0 BRA `(.L_x_34) ;  /* 0x0000000000040947 */ /* 0x002fea0003800000 */
[----:B------:R-:W-:Y:S01]  /*2220*/  BPT.TRAP 0x1 ;  /* 0x000000040000795c */ /* 0x000fe20000300000 */
.L_x_34:
[----:B------:R-:W-:Y:S01]  /*2230*/  SHF.L.U32 R0, R69, 0x1f, RZ ;  /* 0x0000001f45007819 */ /* 0x000fe200000006ff */
[----:B------:R-:W-:Y:S01]  /*2240*/  UIADD3 UR39, UR46, UR39, URZ ;  /* 0x000000272e277290 */ /* 0x000fe2000fffe03f */
[----:B------:R-:W1:Y:S01]  /*2250*/  LDC R15, c[0x0][0x288] ;  /* 0x0000a200ff0f7b82 */ /* 0x000e620000000800 */
[----:B------:R-:W-:Y:S01]  /*2260*/  UISETP.GE.U32.AND UP1, UPT, UR46, 0x1c, UPT ;  /* 0x0000001c2e00788c */ /* 0x000fe2000bf26070 */
[----:B------:R-:W-:Y:S01]  /*2270*/  IMAD.SHL.U32 R8, R62, 0x2, RZ ;  /* 0x000000023e087824 */ /* 0x000fe200078e00ff */
[----:B------:R-:W-:Y:S02]  /*2280*/  UISETP.GT.U32.AND UP0, UPT, UR39, 0x1b, UPT ;  /* 0x0000001b2700788c */ /* 0x000fe4000bf04070 */
[----:B------:R-:W-:Y:S02]  /*2290*/  USHF.R.U32.HI UR4, URZ, 0x2, UR39 ;  /* 0x000000023f047899 */ /* 0x000fe40008011627 */
[----:B------:R-:W-:Y:S01]  /*22a0*/  UISETP.LT.U32.AND UP0, UPT, UR46, 0x1c, UP0 ;  /* 0x0000001c2e00788c */ /* 0x000fe20008701070 */
[----:B------:R-:W2:Y:S01]  /*22b0*/  SYNCS.PHASECHK.TRANS64.TRYWAIT P0, [R63+UR42+0x10], R0 ;  /* 0x000010003f0075a7 */ /* 0x000ea2000800016a */
[----:B------:R-:W-:Y:S01]  /*22c0*/  UIMAD.WIDE.U32 UR4, UR4, 0x24924925, URZ ;  /* 0x24924925040478a5 */ /* 0x000fe2000f8e003f */
[----:B------:R-:W-:Y:S01]  /*22d0*/  SHF.R.S32.HI R9, RZ, 0x1f, R8 ;  /* 0x0000001fff097819 */ /* 0x000fe20000011408 */
[----:B------:R-:W-:-:S02]  /*22e0*/  USEL UR6, URZ, 0x1, !UP0 ;  /* 0x000000013f067887 */ /* 0x000fc4000c000000 */
[----:B------:R-:W-:Y:S02]  /*22f0*/  UIMAD UR39, UR5, -0x1c, UR39 ;  /* 0xffffffe4052778a4 */ /* 0x000fe4000f8e0227 */
[----:B------:R-:W-:-:S04]  /*2300*/  ULOP3.LUT UR38, UR38, UR6, URZ, 0x3c, !UPT ;  /* 0x0000000626267292 */ /* 0x000fc8000f8e3c3f */
[----:B------:R-:W-:Y:S01]  /*2310*/  @UP1 ULOP3.LUT UR38, UR38, 0x1, UR5, 0x78, !UPT ;  /* 0x0000000126261892 */ /* 0x000fe2000f8e7805 */
[----:B-12---:R-:W-:Y:S11]  /*2320*/  @!P0 BRA `(.L_x_36) ;  /* 0x0000004000c48947 */ /* 0x006ff60003800000 */
.L_x_154:
[----:B-1----:R-:W-:Y:S01]  /*2330*/  IMAD.SHL.U32 R0, R19, 0x40, RZ ;  /* 0x0000004013007824 */ /* 0x002fe200078e00ff */
[----:B------:R-:W-:Y:S01]  /*2340*/  ULDC UR6, c[0x0][0x284] ;  /* 0x0000a10000067ab9 */ /* 0x000fe20000000800 */
[----:B------:R-:W-:Y:S01]  /*2350*/  IMAD.SHL.U32 R22, R22, 0x40, RZ ;  /* 0x0000004016167824 */ /* 0x000fe200078e00ff */
[----:B------:R-:W-:Y:S01]  /*2360*/  SHF.R.S32.HI R71, RZ, 0x1f, R2 ;  /* 0x0000001fff477819 */ /* 0x000fe20000011402 */
[----:B------:R-:W-:Y:S01]  /*2370*/  ULDC.64 UR4, c[0x0][0x5d0] ;  /* 0x0001740000047ab9 */ /* 0x000fe20000000a00 */
[----:B------:R-:W-:Y:S01]  /*2380*/  ISETP.GE.AND P0, PT, R0, UR6, PT ;  /* 0x0000000600007c0c */ /* 0x000fe2000bf06270 */
[----:B------:R-:W-:Y:S01]  /*2390*/  IMAD.WIDE.U32 R4, R2, UR4, R8 ;  /* 0x0000000402047c25 */ /* 0x000fe2000f8e0008 */
[----:B------:R-:W-:Y:S02]  /*23a0*/  SHF.R.S32.HI R70, RZ, 0x1f, R22 ;  /* 0x0000001fff467819 */ /* 0x000fe40000011416 */
[C---:B------:R-:W-:Y:S01]  /*23b0*/  ISETP.GE.OR P0, PT, R22.reuse, R15, P0 ;  /* 0x0000000f1600720c */ /* 0x040fe20000706670 */
[----:B------:R-:W-:Y:S01]  /*23c0*/  IMAD R3, R71, UR4, RZ ;  /* 0x0000000447037c24 */ /* 0x000fe2000f8e02ff */
[----:B------:R-:W-:-:S03]  /*23d0*/  IADD3 R4, P1, R22, R4, RZ ;  /* 0x0000000416047210 */ /* 0x000fc60007f3e0ff */
[----:B------:R-:W-:-:S05]  /*23e0*/  IMAD R3, R2, UR5, R3 ;  /* 0x0000000502037c24 */ /* 0x000fca000f8e0203 */
[----:B------:R-:W-:-:S03]  /*23f0*/  IADD3.X R5, R70, R5, R3, P1, !PT ;  /* 0x0000000546057210 */ /* 0x000fc60000ffe403 */
[----:B------:R-:W-:Y:S05]  /*2400*/  @P0 BRA `(.L_x_37) ;  /* 0x0000001c00200947 */ /* 0x000fea0003800000 */
[----:B------:R-:W1:Y:S01]  /*2410*/  LDC.64 R10, c[0x0][0x5c8] ;  /* 0x00017200ff0a7b82 */ /* 0x000e620000000a00 */
[----:B0-----:R-:W-:Y:S01]  /*2420*/  IMAD.WIDE R12, R19, 0x40, R60 ;  /* 0x00000040130c7825 */ /* 0x001fe200078e023c */
[----:B------:R-:W-:Y:S01]  /*2430*/  ULDC.64 UR4, c[0x0][0x5c0] ;  /* 0x0001700000047ab9 */ /* 0x000fe20000000a00 */
[----:B------:R-:W-:Y:S02]  /*2440*/  BSSY B0, `(.L_x_37) ;  /* 0x00001c4000007945 */ /* 0x000fe40003800000 */
[----:B------:R-:W-:Y:S02]  /*2450*/  IMAD.IADD R72, R67, 0x1, -R0 ;  /* 0x0000000143487824 */ /* 0x000fe400078e0a00 */
[-C--:B-1----:R-:W-:Y:S02]  /*2460*/  IMAD R3, R13, R10.reuse, RZ ;  /* 0x0000000a0d037224 */ /* 0x082fe400078e02ff */
[----:B------:R-:W-:-:S04]  /*2470*/  IMAD.WIDE.U32 R4, R12, R10, R4 ;  /* 0x0000000a0c047225 */ /* 0x000fc800078e0004 */
[----:B------:R-:W-:Y:S01]  /*2480*/  IMAD R3, R12, R11, R3 ;  /* 0x0000000b0c037224 */ /* 0x000fe200078e0203 */
[----:B------:R-:W-:-:S03]  /*2490*/  IADD3 R6, P0, R4, UR4, RZ ;  /* 0x0000000404067c10 */ /* 0x000fc6000ff1e0ff */
[----:B------:R-:W-:Y:S01]  /*24a0*/  IMAD.IADD R3, R5, 0x1, R3 ;  /* 0x0000000105037824 */ /* 0x000fe200078e0203 */
[----:B------:R-:W-:-:S04]  /*24b0*/  LEA R4, P1, R10, R6, 0x3 ;  /* 0x000000060a047211 */ /* 0x000fc800078218ff */
[----:B------:R-:W-:Y:S01]  /*24c0*/  IADD3.X R7, R3, UR5, RZ, P0, !PT ;  /* 0x0000000503077c10 */ /* 0x000fe200087fe4ff */
[----:B------:R-:W-:Y:S01]  /*24d0*/  IMAD R3, R62, -0x2, R15 ;  /* 0xfffffffe3e037824 */ /* 0x000fe200078e020f */
[----:B-----5:R-:W-:Y:S02]  /*24e0*/  ISETP.NE.AND P0, PT, R59, RZ, PT ;  /* 0x000000ff3b00720c */ /* 0x020fe40003f05270 */
[----:B------:R-:W-:Y:S01]  /*24f0*/  LEA.HI.X R5, R10, R7, R11, 0x3, P1 ;  /* 0x000000070a057211 */ /* 0x000fe200008f1c0b */
[----:B------:R-:W-:-:S10]  /*2500*/  IMAD.IADD R73, R3, 0x1, -R22 ;  /* 0x0000000103497824 */ /* 0x000fd400078e0a16 */
[----:B------:R-:W-:Y:S05]  /*2510*/  @!P0 BRA `(.L_x_38) ;  /* 0x0000001400188947 */ /* 0x000fea0003800000 */
[----:B------:R-:W0:Y:S01]  /*2520*/  LDC.64 R14, c[0x0][0x5b0] ;  /* 0x00016c00ff0e7b82 */ /* 0x000e220000000a00 */
[----:B------:R-:W-:Y:S01]  /*2530*/  ULDC.64 UR4, c[0x0][0x5b8] ;  /* 0x00016e0000047ab9 */ /* 0x000fe20000000a00 */
[----:B------:R-:W-:Y:S01]  /*2540*/  ISETP.GE.AND P3, PT, R73, 0x1, PT ;  /* 0x000000014900780c */ /* 0x000fe20003f66270 */
[----:B------:R-:W-:Y:S01]  /*2550*/  IMAD.WIDE.U32 R8, R2, UR4, R8 ;  /* 0x0000000402087c25 */ /* 0x000fe2000f8e0008 */
[----:B------:R-:W-:Y:S02]  /*2560*/  BSSY B1, `(.L_x_39) ;  /* 0x000000e000017945 */ /* 0x000fe40003800000 */
[----:B------:R-:W-:Y:S01]  /*2570*/  ISETP.LT.OR P1, PT, R72, 0x1, !P3 ;  /* 0x000000014800780c */ /* 0x000fe20005f21670 */
[----:B------:R-:W-:Y:S01]  /*2580*/  IMAD R3, R71, UR4, RZ ;  /* 0x0000000447037c24 */ /* 0x000fe2000f8e02ff */
[----:B------:R-:W1:Y:S01]  /*2590*/  LDC.64 R20, c[0x0][0x5a8] ;  /* 0x00016a00ff147b82 */ /* 0x000e620000000a00 */
[----:B------:R-:W-:Y:S02]  /*25a0*/  IADD3 R10, P0, R22, R8, RZ ;  /* 0x00000008160a7210 */ /* 0x000fe40007f1e0ff */
[----:B------:R-:W-:-:S05]  /*25b0*/  IMAD R3, R2, UR5, R3 ;  /* 0x0000000502037c24 */ /* 0x000fca000f8e0203 */
[----:B------:R-:W-:Y:S01]  /*25c0*/  IADD3.X R11, R70, R9, R3, P0, !PT ;  /* 0x00000009460b7210 */ /* 0x000fe200007fe403 */
[-C--:B0-----:R-:W-:Y:S02]  /*25d0*/  IMAD R0, R13, R14.reuse, RZ ;  /* 0x0000000e0d007224 */ /* 0x081fe400078e02ff */
[----:B------:R-:W-:-:S04]  /*25e0*/  IMAD.WIDE.U32 R2, R12, R14, R10 ;  /* 0x0000000e0c027225 */ /* 0x000fc800078e000a */
[----:B------:R-:W-:Y:S01]  /*25f0*/  IMAD R19, R12, R15, R0 ;  /* 0x0000000f0c137224 */ /* 0x000fe200078e0200 */
[----:B-1----:R-:W-:-:S04]  /*2600*/  IADD3 R2, P0, R2, R20, RZ ;  /* 0x0000001402027210 */ /* 0x002fc80007f1e0ff */
[----:B------:R-:W-:Y:S01]  /*2610*/  IADD3.X R3, R21, R3, R19, P0, !PT ;  /* 0x0000000315037210 */ /* 0x000fe200007fe413 */
[----:B------:R-:W-:Y:S08]  /*2620*/  @P1 BRA `(.L_x_40) ;  /* 0x0000000000041947 */ /* 0x000ff00003800000 */
[----:B------:R0:W5:Y:S02]  /*2630*/  LDG.E.U8 R68, desc[UR36][R2.64] ;  /* 0x0000002402447981 */ /* 0x000164000c1e1100 */
.L_x_40:
[----:B------:R-:W-:Y:S05]  /*2640*/  BSYNC B1 ;  /* 0x0000000000017941 */ /* 0x000fea0003800000 */
.L_x_39:
[----:B-----5:R-:W-:Y:S01]  /*2650*/  LOP3.LUT R0, R68, 0xffff, RZ, 0xc0, !PT ;  /* 0x0000ffff44007812 */ /* 0x020fe200078ec0ff */
[C---:B------:R-:W-:Y:S01]  /*2660*/  IMAD.SHL.U32 R8, R14.reuse, 0x8, RZ ;  /* 0x000000080e087824 */ /* 0x040fe200078e00ff */
[----:B------:R-:W-:Y:S01]  /*2670*/  SHF.L.U64.HI R9, R14, 0x3, R15 ;  /* 0x000000030e097819 */ /* 0x000fe2000001020f */
[----:B------:R-:W-:Y:S01]  /*2680*/  BSSY B1, `(.L_x_41) ;  /* 0x000000e000017945 */ /* 0x000fe20003800000 */
[----:B------:R-:W-:Y:S02]  /*2690*/  PRMT R0, R0, 0x8880, RZ ;  /* 0x0000888000007816 */ /* 0x000fe400000000ff */
[----:B------:R-:W-:Y:S01]  /*26a0*/  ISETP.GE.AND P2, PT, R73, 0x2, PT ;  /* 0x000000024900780c */ /* 0x000fe20003f46270 */
[----:B------:R-:W-:-:S03]  /*26b0*/  IMAD.WIDE.U32 R8, R12, R14, R8 ;  /* 0x0000000e0c087225 */ /* 0x000fc600078e0008 */
[----:B------:R-:W-:Y:S01]  /*26c0*/  ISETP.LT.OR P0, PT, R72, 0x1, !P2 ;  /* 0x000000014800780c */ /* 0x000fe20005701670 */
[----:B------:R-:W-:Y:S01]  /*26d0*/  IMAD R13, R0, R59, RZ ;  /* 0x0000003b000d7224 */ /* 0x000fe200078e02ff */
[----:B------:R-:W-:Y:S01]  /*26e0*/  IADD3 R8, P4, P5, R10, R20, R8 ;  /* 0x000000140a087210 */ /* 0x000fe20007d9e008 */
[----:B------:R-:W-:Y:S02]  /*26f0*/  IMAD.IADD R12, R19, 0x1, R9 ;  /* 0x00000001130c7824 */ /* 0x000fe400078e0209 */
[----:B------:R-:W-:-:S05]  /*2700*/  @!P1 IMAD R15, R24, R58, R13 ;  /* 0x0000003a180f9224 */ /* 0x000fca00078e020d */
[----:B------:R1:W-:Y:S03]  /*2710*/  @!P1 STG.E.U8 desc[UR36][R6.64], R15 ;  /* 0x0000000f06009986 */ /* 0x0003e6000c101124 */
[----:B------:R-:W-:Y:S05]  /*2720*/  @P0 BRA `(.L_x_42) ;  /* 0x00000000000c0947 */ /* 0x000fea0003800000 */
[----:B------:R-:W2:Y:S02]  /*2730*/  LDG.E.U8 R68, desc[UR36][R2.64+0x1] ;  /* 0x0000012402447981 */ /* 0x000ea4000c1e1100 */
[----:B--2---:R-:W-:-:S05]  /*2740*/  PRMT R0, R68, 0x8880, RZ ;  /* 0x0000888044007816 */ /* 0x004fca00000000ff */
[----:B------:R-:W-:-:S07]  /*2750*/  IMAD R13, R0, R59, RZ ;  /* 0x0000003b000d7224 */ /* 0x000fce00078e02ff */
.L_x_42:
[----:B------:R-:W-:Y:S05]  /*2760*/  BSYNC B1 ;  /* 0x0000000000017941 */ /* 0x000fea0003800000 */
.L_x_41:
[C---:B------:R-:W-:Y:S01]  /*2770*/  ISETP.LT.OR P3, PT, R72.reuse, 0x9, !P3 ;  /* 0x000000094800780c */ /* 0x040fe20005f61670 */
[----:B------:R-:W-:Y:S01]  /*2780*/  @!P0 IMAD R25, R25, R58, R13 ;  /* 0x0000003a19198224 */ /* 0x000fe200078e020d */
[----:B------:R-:W-:Y:S01]  /*2790*/  ISETP.GE.AND P1, PT, R73, 0x9, PT ;  /* 0x000000094900780c */ /* 0x000fe20003f26270 */
[----:B------:R-:W-:Y:S01]  /*27a0*/  BSSY B1, `(.L_x_43) ;  /* 0x000000b000017945 */ /* 0x000fe20003800000 */
[----:B------:R-:W-:Y:S02]  /*27b0*/  IADD3.X R9, R11, R21, R12, P4, P5 ;  /* 0x000000150b097210 */ /* 0x000fe400027ea40c */
[----:B------:R2:W-:Y:S01]  /*27c0*/  @!P0 STG.E.U8 desc[UR36][R6.64+0x1], R25 ;  /* 0x0000011906008986 */ /* 0x0005e2000c101124 */
[----:B------:R-:W-:Y:S02]  /*27d0*/  ISETP.GE.AND P0, PT, R73, 0xa, PT ;  /* 0x0000000a4900780c */ /* 0x000fe40003f06270 */
[C---:B------:R-:W-:Y:S02]  /*27e0*/  ISETP.LT.OR P2, PT, R72.reuse, 0x9, !P2 ;  /* 0x000000094800780c */ /* 0x040fe40005741670 */
[----:B------:R-:W-:-:S02]  /*27f0*/  ISETP.LT.OR P5, PT, R72, 0x1, !P1 ;  /* 0x000000014800780c */ /* 0x000fc40004fa1670 */
[----:B------:R-:W-:Y:S01]  /*2800*/  ISETP.LT.OR P4, PT, R72, 0x1, !P0 ;  /* 0x000000014800780c */ /* 0x000fe20004781670 */
[----:B------:R-:W-:-:S12]  /*2810*/  @P3 BRA `(.L_x_44) ;  /* 0x00000000000c3947 */ /* 0x000fd80003800000 */
[----:B------:R-:W3:Y:S02]  /*2820*/  LDG.E.U8 R68, desc[UR36][R8.64] ;  /* 0x0000002408447981 */ /* 0x000ee4000c1e1100 */
[----:B---3--:R-:W-:-:S05]  /*2830*/  PRMT R0, R68, 0x8880, RZ ;  /* 0x0000888044007816 */ /* 0x008fca00000000ff */
[----:B------:R-:W-:-:S07]  /*2840*/  IMAD R13, R0, R59, RZ ;  /* 0x0000003b000d7224 */ /* 0x000fce00078e02ff */
.L_x_44:
[----:B------:R-:W-:Y:S05]  /*2850*/  BSYNC B1 ;  /* 0x0000000000017941 */ /* 0x000fea0003800000 */
.L_x_43:
[----:B------:R-:W-:Y:S01]  /*2860*/  @!P3 IMAD R11, R26, R58, R13 ;  /* 0x0000003a1a0bb224 */ /* 0x000fe200078e020d */
[----:B------:R-:W-:Y:S04]  /*2870*/  BSSY B1, `(.L_x_45) ;  /* 0x0000006000017945 */ /* 0x000fe80003800000 */
[----:B------:R3:W-:Y:S01]  /*2880*/  @!P3 STG.E.U8 desc[UR36][R4.64], R11 ;  /* 0x0000000b0400b986 */ /* 0x0007e2000c101124 */
[----:B------:R-:W-:Y:S05]  /*2890*/  @P2 BRA `(.L_x_46) ;  /* 0x00000000000c2947 */ /* 0x000fea0003800000 */
[----:B------:R-:W4:Y:S02]  /*28a0*/  LDG.E.U8 R68, desc[UR36][R8.64+0x1] ;  /* 0x0000012408447981 */ /* 0x000f24000c1e1100 */
[----:B----4-:R-:W-:-:S05]  /*28b0*/  PRMT R0, R68, 0x8880, RZ ;  /* 0x0000888044007816 */ /* 0x010fca00000000ff */
[----:B------:R-:W-:-:S07]  /*28c0*/  IMAD R13, R0, R59, RZ ;  /* 0x0000003b000d7224 */ /* 0x000fce00078e02ff */
.L_x_46:
[----:B------:R-:W-:Y:S05]  /*28d0*/  BSYNC B1 ;  /* 0x0000000000017941 */ /* 0x000fea0003800000 */
.L_x_45:
[----:B------:R-:W-:Y:S01]  /*28e0*/  @!P2 IMAD R27, R27, R58, R13 ;  /* 0x0000003a1b1ba224 */ /* 0x000fe200078e020d */
[----:B------:R-:W-:Y:S04]  /*28f0*/  BSSY B1, `(.L_x_47) ;  /* 0x0000006000017945 */ /* 0x000fe80003800000 */
[----:B------:R4:W-:Y:S01]  /*2900*/  @!P2 STG.E.U8 desc[UR36][R4.64+0x1], R27 ;  /* 0x0000011b0400a986 */ /* 0x0009e2000c101124 */
[----:B------:R-:W-:Y:S05]  /*2910*/  @P5 BRA `(.L_x_48) ;  /* 0x00000000000c5947 */ /* 0x000fea0003800000 */
[----:B------:R-:W5:Y:S02]  /*2920*/  LDG.E.U8 R68, desc[UR36][R2.64+0x8] ;  /* 0x0000082402447981 */ /* 0x000f64000c1e1100 */
[----:B-----5:R-:W-:-:S05]  /*2930*/  PRMT R0, R68, 0x8880, RZ ;  /* 0x0000888044007816 */ /* 0x020fca00000000ff */
[----:B------:R-:W-:-:S07]  /*2940*/  IMAD R13, R0, R59, RZ ;  /* 0x0000003b000d7224 */ /* 0x000fce00078e02ff */
.L_x_48:
[----:B------:R-:W-:Y:S05]  /*2950*/  BSYNC B1 ;  /* 0x0000000000017941 */ /* 0x000fea0003800000 */
.L_x_47:
[----:B---3--:R-:W-:Y:S01]  /*2960*/  @!P5 IMAD R11, R28, R58, R13 ;  /* 0x0000003a1c0bd224 */ /* 0x008fe200078e020d */
[----:B------:R-:W-:Y:S04]  /*2970*/  BSSY B1, `(.L_x_49) ;  /* 0x0000006000017945 */ /* 0x000fe80003800000 */
[----:B------:R3:W-:Y:S01]  /*2980*/  @!P5 STG.E.U8 desc[UR36][R6.64+0x8], R11 ;  /* 0x0000080b0600d986 */ /* 0x0007e2000c101124 */
[----:B------:R-:W-:Y:S05]  /*2990*/  @P4 BRA `(.L_x_50) ;  /* 0x00000000000c4947 */ /* 0x000fea0003800000 */
[----:B------:R-:W5:Y:S02]  /*29a0*/  LDG.E.U8 R68, desc[UR36][R2.64+0x9] ;  /* 0x0000092402447981 */ /* 0x000f64000c1e1100 */
[----:B-----5:R-:W-:-:S05]  /*29b0*/  PRMT R0, R68, 0x8880, RZ ;  /* 0x0000888044007816 */ /* 0x020fca00000000ff */
[----:B------:R-:W-:-:S07]  /*29c0*/  IMAD R13, R0, R59, RZ ;  /* 0x0000003b000d7224 */ /* 0x000fce00078e02ff */
.L_x_50:
[----:B------:R-:W-:Y:S05]  /*29d0*/  BSYNC B1 ;  /* 0x0000000000017941 */ /* 0x000fea0003800000 */
.L_x_49:
[C---:B------:R-:W-:Y:S01]  /*29e0*/  ISETP.LT.OR P1, PT, R72.reuse, 0x9, !P1 ;  /* 0x000000094800780c */ /* 0x040fe20004f21670 */
[----:B------:R-:W-:Y:S01]  /*29f0*/  @!P4 IMAD R29, R29, R58, R13 ;  /* 0x0000003a1d1dc224 */ /* 0x000fe200078e020d */
[C---:B------:R-:W-:Y:S01]  /*2a00*/  ISETP.GE.AND P3, PT, R73.reuse, 0x11, PT ;  /* 0x000000114900780c */ /* 0x040fe20003f66270 */
[----:B------:R-:W-:Y:S01]  /*2a10*/  BSSY B1, `(.L_x_51) ;  /* 0x000000a000017945 */ /* 0x000fe20003800000 */
[----:B------:R-:W-:Y:S02]  /*2a20*/  ISETP.GE.AND P2, PT, R73, 0x12, PT ;  /* 0x000000124900780c */ /* 0x000fe40003f46270 */
[----:B------:R0:W-:Y:S01]  /*2a30*/  @!P4 STG.E.U8 desc[UR36][R6.64+0x9], R29 ;  /* 0x0000091d0600c986 */ /* 0x0001e2000c101124 */
[C---:B------:R-:W-:Y:S02]  /*2a40*/  ISETP.LT.OR P0, PT, R72.reuse, 0x9, !P0 ;  /* 0x000000094800780c */ /* 0x040fe40004701670 */
[C---:B------:R-:W-:Y:S02]  /*2a50*/  ISETP.LT.OR P5, PT, R72.reuse, 0x1, !P3 ;  /* 0x000000014800780c */ /* 0x040fe40005fa1670 */
[----:B------:R-:W-:-:S02]  /*2a60*/  ISETP.LT.OR P4, PT, R72, 0x1, !P2 ;  /* 0x000000014800780c */ /* 0x000fc40005781670 */
[----:B------:R-:W-:Y:S11]  /*2a70*/  @P1 BRA `(.L_x_52) ;  /* 0x00000000000c1947 */ /* 0x000ff60003800000 */
[----:B------:R-:W5:Y:S02]  /*2a80*/  LDG.E.U8 R68, desc[UR36][R8.64+0x8] ;  /* 0x0000082408447981 */ /* 0x000f64000c1e1100 */
[----:B-----5:R-:W-:-:S05]  /*2a90*/  PRMT R0, R68, 0x8880, RZ ;  /* 0x0000888044007816 */ /* 0x020fca00000000ff */
[----:B------:R-:W-:-:S07]  /*2aa0*/  IMAD R13, R0, R59, RZ ;  /* 0x0000003b000d7224 */ /* 0x000fce00078e02ff */
.L_x_52:
[----:B------:R-:W-:Y:S05]  /*2ab0*/  BSYNC B1 ;  /* 0x0000000000017941 */ /* 0x000fea0003800000 */
.L_x_51:
[----:B---3--:R-:W-:Y:S01]  /*2ac0*/  @!P1 IMAD R11, R30, R58, R13 ;  /* 0x0000003a1e0b9224 */ /* 0x008fe200078e020d */
[----:B------:R-:W-:Y:S04]  /*2ad0*/  BSSY B1, `(.L_x_53) ;  /* 0x0000006000017945 */ /* 0x000fe80003800000 */
[----:B------:R3:W-:Y:S01]  /*2ae0*/  @!P1 STG.E.U8 desc[UR36][R4.64+0x8], R11 ;  /* 0x0000080b04009986 */ /* 0x0007e2000c101124 */
[----:B------:R-:W-:Y:S05]  /*2af0*/  @P0 BRA `(.L_x_54) ;  /* 0x00000000000c0947 */ /* 0x000fea0003800000 */
[----:B------:R-:W5:Y:S02]  /*2b00*/  LDG.E.U8 R68, desc[UR36][R8.64+0x9] ;  /* 0x0000092408447981 */ /* 0x000f64000c1e1100 */
[----:B-----5:R-:W-:-:S05]  /*2b10*/  PRMT R0, R68, 0x8880, RZ ;  /* 0x0000888044007816 */ /* 0x020fca00000000ff */
[----:B------:R-:W-:-:S07]  /*2b20*/  IMAD R13, R0, R59, RZ ;  /* 0x0000003b000d7224 */ /* 0x000fce00078e02ff */
.L_x_54:
[----:B------:R-:W-:Y:S05]  /*2b30*/  BSYNC B1 ;  /* 0x0000000000017941 */ /* 0x000fea0003800000 */
.L_x_53:
[----:B------:R-:W-:Y:S01]  /*2b40*/  @!P0 IMAD R31, R31, R58, R13 ;  /* 0x0000003a1f1f8224 */ /* 0x000fe200078e020d */
[----:B------:R-:W-:Y:S04]  /*2b50*/  BSSY B1, `(.L_x_55) ;  /* 0x0000006000017945 */ /* 0x000fe80003800000 */
[----:B------:R0:W-:Y:S01]  /*2b60*/  @!P0 STG.E.U8 desc[UR36][R4.64+0x9], R31 ;  /* 0x0000091f04008986 */ /* 0x0001e2000c101124 */
[----:B------:R-:W-:Y:S05]  /*2b70*/  @P5 BRA `(.L_x_56) ;  /* 0x00000000000c5947 */ /* 0x000fea0003800000 */
[----:B------:R-:W5:Y:S02]  /*2b80*/  LDG.E.U8 R68, desc[UR36][R2.64+0x10] ;  /* 0x0000102402447981 */ /* 0x000f64000c1e1100 */
[----:B-----5:R-:W-:-:S05]  /*2b90*/  PRMT R0, R68, 0x8880, RZ ;  /* 0x0000888044007816 */ /* 0x020fca00000000ff */
[----:B------:R-:W-:-:S07]  /*2ba0*/  IMAD R13, R0, R59, RZ ;  /* 0x0000003b000d7224 */ /* 0x000fce00078e02ff */
.L_x_56:
[----:B------:R-:W-:Y:S05]  /*2bb0*/  BSYNC B1 ;  /* 0x0000000000017941 */ /* 0x000fea0003800000 */
.L_x_55:
[----:B---3--:R-:W-:Y:S01]  /*2bc0*/  @!P5 IMAD R11, R32, R58, R13 ;  /* 0x0000003a200bd224 */ /* 0x008fe200078e020d */
[----:B------:R-:W-:Y:S04]  /*2bd0*/  BSSY B1, `(.L_x_57) ;  /* 0x0000006000017945 */ /* 0x000fe80003800000 */
[----:B------:R3:W-:Y:S01]  /*2be0*/  @!P5 STG.E.U8 desc[UR36][R6.64+0x10], R11 ;  /* 0x0000100b0600d986 */ /* 0x0007e2000c101124 */
[----:B------:R-:W-:Y:S05]  /*2bf0*/  @P4 BRA `(.L_x_58) ;  /* 0x00000000000c4947 */ /* 0x000fea0003800000 */
[----:B------:R-:W5:Y:S02]  /*2c00*/  LDG.E.U8 R68, desc[UR36][R2.64+0x11] ;  /* 0x0000112402447981 */ /* 0x000f64000c1e1100 */
[----:B-----5:R-:W-:-:S05]  /*2c10*/  PRMT R0, R68, 0x8880, RZ ;  /* 0x0000888044007816 */ /* 0x020fca00000000ff */
[----:B------:R-:W-:-:S07]  /*2c20*/  IMAD R13, R0, R59, RZ ;  /* 0x0000003b000d7224 */ /* 0x000fce00078e02ff */
.L_x_58:
[----:B------:R-:W-:Y:S05]  /*2c30*/  BSYNC B1 ;  /* 0x0000000000017941 */ /* 0x000fea0003800000 */
.L_x_57:
        /* <DEDUP_REMOVED lines=13> */
.L_x_60:
[----:B------:R-:W-:Y:S05]  /*2d10*/  BSYNC B1 ;  /* 0x0000000000017941 */ /* 0x000fea0003800000 */
.L_x_59:
[----:B---3--:R-:W-:Y:S01]  /*2d20*/  @!P3 IMAD R11, R34, R58, R13 ;  /* 0x0000003a220bb224 */ /* 0x008fe200078e020d */
[----:B------:R-:W-:Y:S04]  /*2d30*/  BSSY B1, `(.L_x_61) ;  /* 0x0000006000017945 */ /* 0x000fe80003800000 */
[----:B------:R3:W-:Y:S01]  /*2d40*/  @!P3 STG.E.U8 desc[UR36][R4.64+0x10], R11 ;  /* 0x0000100b0400b986 */ /* 0x0007e2000c101124 */
[----:B------:R-:W-:Y:S05]  /*2d50*/  @P2 BRA `(.L_x_62) ;  /* 0x00000000000c2947 */ /* 0x000fea0003800000 */
[----:B------:R-:W5:Y:S02]  /*2d60*/  LDG.E.U8 R68, desc[UR36][R8.64+0x11] ;  /* 0x0000112408447981 */ /* 0x000f64000c1e1100 */
[----:B-----5:R-:W-:-:S05]  /*2d70*/  PRMT R0, R68, 0x8880, RZ ;  /* 0x0000888044007816 */ /* 0x020fca00000000ff */
[----:B------:R-:W-:-:S07]  /*2d80*/  IMAD R13, R0, R59, RZ ;  /* 0x0000003b000d7224 */ /* 0x000fce00078e02ff */
.L_x_62:
[----:B------:R-:W-:Y:S05]  /*2d90*/  BSYNC B1 ;  /* 0x0000000000017941 */ /* 0x000fea0003800000 */
.L_x_61:
[----:B------:R-:W-:Y:S01]  /*2da0*/  @!P2 IMAD R35, R35, R58, R13 ;  /* 0x0000003a2323a224 */ /* 0x000fe200078e020d */
[----:B------:R-:W-:Y:S04]  /*2db0*/  BSSY B1, `(.L_x_63) ;  /* 0x0000006000017945 */ /* 0x000fe80003800000 */
[----:B------:R0:W-:Y:S01]  /*2dc0*/  @!P2 STG.E.U8 desc[UR36][R4.64+0x11], R35 ;  /* 0x000011230400a986 */ /* 0x0001e2000c101124 */
[----:B------:R-:W-:Y:S05]  /*2dd0*/  @P5 BRA `(.L_x_64) ;  /* 0x00000000000c5947 */ /* 0x000fea0003800000 */
[----:B------:R-:W5:Y:S02]  /*2de0*/  LDG.E.U8 R68, desc[UR36][R2.64+0x18] ;  /* 0x0000182402447981 */ /* 0x000f64000c1e1100 */
[----:B-----5:R-:W-:-:S05]  /*2df0*/  PRMT R0, R68, 0x8880, RZ ;  /* 0x0000888044007816 */ /* 0x020fca00000000ff */
[----:B------:R-:W-:-:S07]  /*2e00*/  IMAD R13, R0, R59, RZ ;  /* 0x0000003b000d7224 */ /* 0x000fce00078e02ff */
.L_x_64:
[----:B------:R-:W-:Y:S05]  /*2e10*/  BSYNC B1 ;  /* 0x0000000000017941 */ /* 0x000fea0003800000 */
.L_x_63:
[----:B---3--:R-:W-:Y:S01]  /*2e20*/  @!P5 IMAD R11, R36, R58, R13 ;  /* 0x0000003a240bd224 */ /* 0x008fe200078e020d */
[----:B------:R-:W-:Y:S04]  /*2e30*/  BSSY B1, `(.L_x_65) ;  /* 0x0000006000017945 */ /* 0x000fe80003800000 */
[----:B------:R3:W-:Y:S01]  /*2e40*/  @!P5 STG.E.U8 desc[UR36][R6.64+0x18], R11 ;  /* 0x0000180b0600d986 */ /* 0x0007e2000c101124 */
[----:B------:R-:W-:Y:S05]  /*2e50*/  @P4 BRA `(.L_x_66) ;  /* 0x00000000000c4947 */ /* 0x000fea0003800000 */
[----:B------:R-:W5:Y:S02]  /*2e60*/  LDG.E.U8 R68, desc[UR36][R2.64+0x19] ;  /* 0x0000192402447981 */ /* 0x000f64000c1e1100 */
[----:B-----5:R-:W-:-:S05]  /*2e70*/  PRMT R0, R68, 0x8880, RZ ;  /* 0x0000888044007816 */ /* 0x020fca00000000ff */
[----:B------:R-:W-:-:S07]  /*2e80*/  IMAD R13, R0, R59, RZ ;  /* 0x0000003b000d7224 */ /* 0x000fce00078e02ff */
.L_x_66:
[----:B------:R-:W-:Y:S05]  /*2e90*/  BSYNC B1 ;  /* 0x0000000000017941 */ /* 0x000fea0003800000 */
.L_x_65:
        /* <DEDUP_REMOVED lines=13> */
.L_x_68:
[----:B------:R-:W-:Y:S05]  /*2f70*/  BSYNC B1 ;  /* 0x0000000000017941 */ /* 0x000fea0003800000 */
.L_x_67:
[----:B---3--:R-:W-:Y:S01]  /*2f80*/  @!P1 IMAD R11, R38, R58, R13 ;  /* 0x0000003a260b9224 */ /* 0x008fe200078e020d */
[----:B------:R-:W-:Y:S04]  /*2f90*/  BSSY B1, `(.L_x_69) ;  /* 0x0000006000017945 */ /* 0x000fe80003800000 */
[----:B------:R3:W-:Y:S01]  /*2fa0*/  @!P1 STG.E.U8 desc[UR36][R4.64+0x18], R11 ;  /* 0x0000180b04009986 */ /* 0x0007e2000c101124 */
[----:B------:R-:W-:Y:S05]  /*2fb0*/  @P4 BRA `(.L_x_70) ;  /* 0x00000000000c4947 */ /* 0x000fea0003800000 */
[----:B------:R-:W5:Y:S02]  /*2fc0*/  LDG.E.U8 R68, desc[UR36][R8.64+0x19] ;  /* 0x0000192408447981 */ /* 0x000f64000c1e1100 */
[----:B-----5:R-:W-:-:S05]  /*2fd0*/  PRMT R0, R68, 0x8880, RZ ;  /* 0x0000888044007816 */ /* 0x020fca00000000ff */
[----:B------:R-:W-:-:S07]  /*2fe0*/  IMAD R13, R0, R59, RZ ;  /* 0x0000003b000d7224 */ /* 0x000fce00078e02ff */
.L_x_70:
[----:B------:R-:W-:Y:S05]  /*2ff0*/  BSYNC B1 ;  /* 0x0000000000017941 */ /* 0x000fea0003800000 */
.L_x_69:
[----:B------:R-:W-:Y:S01]  /*3000*/  @!P4 IMAD R39, R39, R58, R13 ;  /* 0x0000003a2727c224 */ /* 0x000fe200078e020d */
[----:B------:R-:W-:Y:S04]  /*3010*/  BSSY B1, `(.L_x_71) ;  /* 0x0000006000017945 */ /* 0x000fe80003800000 */
[----:B------:R0:W-:Y:S01]  /*3020*/  @!P4 STG.E.U8 desc[UR36][R4.64+0x19], R39 ;  /* 0x000019270400c986 */ /* 0x0001e2000c101124 */
[----:B------:R-:W-:Y:S05]  /*3030*/  @P5 BRA `(.L_x_72) ;  /* 0x00000000000c5947 */ /* 0x000fea0003800000 */
[----:B------:R-:W5:Y:S02]  /*3040*/  LDG.E.U8 R68, desc[UR36][R2.64+0x20] ;  /* 0x0000202402447981 */ /* 0x000f64000c1e1100 */
[----:B-----5:R-:W-:-:S05]  /*3050*/  PRMT R0, R68, 0x8880, RZ ;  /* 0x0000888044007816 */ /* 0x020fca00000000ff */
[----:B------:R-:W-:-:S07]  /*3060*/  IMAD R13, R0, R59, RZ ;  /* 0x0000003b000d7224 */ /* 0x000fce00078e02ff */
.L_x_72:
[----:B------:R-:W-:Y:S05]  /*3070*/  BSYNC B1 ;  /* 0x0000000000017941 */ /* 0x000fea0003800000 */
.L_x_71:
[----:B---3--:R-:W-:Y:S01]  /*3080*/  @!P5 IMAD R11, R40, R58, R13 ;  /* 0x0000003a280bd224 */ /* 0x008fe200078e020d */
[----:B------:R-:W-:Y:S04]  /*3090*/  BSSY B1, `(.L_x_73) ;  /* 0x0000006000017945 */ /* 0x000fe80003800000 */
[----:B------:R3:W-:Y:S01]  /*30a0*/  @!P5 STG.E.U8 desc[UR36][R6.64+0x20], R11 ;  /* 0x0000200b0600d986 */ /* 0x0007e2000c101124 */
[----:B------:R-:W-:Y:S05]  /*30b0*/  @P0 BRA `(.L_x_74) ;  /* 0x00000000000c0947 */ /* 0x000fea0003800000 */
[----:B------:R-:W5:Y:S02]  /*30c0*/  LDG.E.U8 R68, desc[UR36][R2.64+0x21] ;  /* 0x0000212402447981 */ /* 0x000f64000c1e1100 */
[----:B-----5:R-:W-:-:S05]  /*30d0*/  PRMT R0, R68, 0x8880, RZ ;  /* 0x0000888044007816 */ /* 0x020fca00000000ff */
[----:B------:R-:W-:-:S07]  /*30e0*/  IMAD R13, R0, R59, RZ ;  /* 0x0000003b000d7224 */ /* 0x000fce00078e02ff */
.L_x_74:
[----:B------:R-:W-:Y:S05]  /*30f0*/  BSYNC B1 ;  /* 0x0000000000017941 */ /* 0x000fea0003800000 */
.L_x_73:
        /* <DEDUP_REMOVED lines=13> */
.L_x_76:
[----:B------:R-:W-:Y:S05]  /*31d0*/  BSYNC B1 ;  /* 0x0000000000017941 */ /* 0x000fea0003800000 */
.L_x_75:
[----:B---3--:R-:W-:Y:S01]  /*31e0*/  @!P3 IMAD R11, R42, R58, R13 ;  /* 0x0000003a2a0bb224 */ /* 0x008fe200078e020d */
[----:B------:R-:W-:Y:S04]  /*31f0*/  BSSY B1, `(.L_x_77) ;  /* 0x0000006000017945 */ /* 0x000fe80003800000 */
[----:B------:R3:W-:Y:S01]  /*3200*/  @!P3 STG.E.U8 desc[UR36][R4.64+0x20], R11 ;  /* 0x0000200b0400b986 */ /* 0x0007e2000c101124 */
[----:B------:R-:W-:Y:S05]  /*3210*/  @P2 BRA `(.L_x_78) ;  /* 0x00000000000c2947 */ /* 0x000fea0003800000 */
[----:B------:R-:W5:Y:S02]  /*3220*/  LDG.E.U8 R68, desc[UR36][R8.64+0x21] ;  /* 0x0000212408447981 */ /* 0x000f64000c1e1100 */
[----:B-----5:R-:W-:-:S05]  /*3230*/  PRMT R0, R68, 0x8880, RZ ;  /* 0x0000888044007816 */ /* 0x020fca00000000ff */
[----:B------:R-:W-:-:S07]  /*3240*/  IMAD R13, R0, R59, RZ ;  /* 0x0000003b000d7224 */ /* 0x000fce00078e02ff */
.L_x_78:
[----:B------:R-:W-:Y:S05]  /*3250*/  BSYNC B1 ;  /* 0x0000000000017941 */ /* 0x000fea0003800000 */
.L_x_77:
[----:B------:R-:W-:Y:S01]  /*3260*/  @!P2 IMAD R43, R43, R58, R13 ;  /* 0x0000003a2b2ba224 */ /* 0x000fe200078e020d */
[----:B------:R-:W-:Y:S04]  /*3270*/  BSSY B1, `(.L_x_79) ;  /* 0x0000006000017945 */ /* 0x000fe80003800000 */
[----:B------:R0:W-:Y:S01]  /*3280*/  @!P2 STG.E.U8 desc[UR36][R4.64+0x21], R43 ;  /* 0x0000212b0400a986 */ /* 0x0001e2000c101124 */
[----:B------:R-:W-:Y:S05]  /*3290*/  @P0 BRA `(.L_x_80) ;  /* 0x00000000000c0947 */ /* 0x000fea0003800000 */
[----:B------:R-:W5:Y:S02]  /*32a0*/  LDG.E.U8 R68, desc[UR36][R2.64+0x28] ;  /* 0x0000282402447981 */ /* 0x000f64000c1e1100 */
[----:B-----5:R-:W-:-:S05]  /*32b0*/  PRMT R0, R68, 0x8880, RZ ;  /* 0x0000888044007816 */ /* 0x020fca00000000ff */
[----:B------:R-:W-:-:S07]  /*32c0*/  IMAD R13, R0, R59, RZ ;  /* 0x0000003b000d7224 */ /* 0x000fce00078e02ff */
.L_x_80:
[----:B------:R-:W-:Y:S05]  /*32d0*/  BSYNC B1 ;  /* 0x0000000000017941 */ /* 0x000fea0003800000 */
.L_x_79:
[----:B---3--:R-:W-:Y:S01]  /*32e0*/  @!P0 IMAD R11, R44, R58, R13 ;  /* 0x0000003a2c0b8224 */ /* 0x008fe200078e020d */
[----:B------:R-:W-:Y:S04]  /*32f0*/  BSSY B1, `(.L_x_81) ;  /* 0x0000006000017945 */ /* 0x000fe80003800000 */
[----:B------:R3:W-:Y:S01]  /*3300*/  @!P0 STG.E.U8 desc[UR36][R6.64+0x28], R11 ;  /* 0x0000280b06008986 */ /* 0x0007e2000c101124 */
[----:B------:R-:W-:Y:S05]  /*3310*/  @P5 BRA `(.L_x_82) ;  /* 0x00000000000c5947 */ /* 0x000fea0003800000 */
[----:B------:R-:W5:Y:S02]  /*3320*/  LDG.E.U8 R68, desc[UR36][R2.64+0x29] ;  /* 0x0000292402447981 */ /* 0x000f64000c1e1100 */
[----:B-----5:R-:W-:-:S05]  /*3330*/  PRMT R0, R68, 0x8880, RZ ;  /* 0x0000888044007816 */ /* 0x020fca00000000ff */
[----:B------:R-:W-:-:S07]  /*3340*/  IMAD R13, R0, R59, RZ ;  /* 0x0000003b000d7224 */ /* 0x000fce00078e02ff */
.L_x_82:
[----:B------:R-:W-:Y:S05]  /*3350*/  BSYNC B1 ;  /* 0x0000000000017941 */ /* 0x000fea0003800000 */
.L_x_81:
        /* <DEDUP_REMOVED lines=13> */
.L_x_84:
[----:B------:R-:W-:Y:S05]  /*3430*/  BSYNC B1 ;  /* 0x0000000000017941 */ /* 0x000fea0003800000 */
.L_x_83:
[----:B---3--:R-:W-:Y:S01]  /*3440*/  @!P4 IMAD R11, R46, R58, R13 ;  /* 0x0000003a2e0bc224 */ /* 0x008fe200078e020d */
[----:B------:R-:W-:Y:S04]  /*3450*/  BSSY B1, `(.L_x_85) ;  /* 0x0000006000017945 */ /* 0x000fe80003800000 */
[----:B------:R3:W-:Y:S01]  /*3460*/  @!P4 STG.E.U8 desc[UR36][R4.64+0x28], R11 ;  /* 0x0000280b0400c986 */ /* 0x0007e2000c101124 */
[----:B------:R-:W-:Y:S05]  /*3470*/  @P1 BRA `(.L_x_86) ;  /* 0x00000000000c1947 */ /* 0x000fea0003800000 */
[----:B------:R-:W5:Y:S02]  /*3480*/  LDG.E.U8 R68, desc[UR36][R8.64+0x29] ;  /* 0x0000292408447981 */ /* 0x000f64000c1e1100 */
[----:B-----5:R-:W-:-:S05]  /*3490*/  PRMT R0, R68, 0x8880, RZ ;  /* 0x0000888044007816 */ /* 0x020fca00000000ff */
[----:B------:R-:W-:-:S07]  /*34a0*/  IMAD R13, R0, R59, RZ ;  /* 0x0000003b000d7224 */ /* 0x000fce00078e02ff */
.L_x_86:
[----:B------:R-:W-:Y:S05]  /*34b0*/  BSYNC B1 ;  /* 0x0000000000017941 */ /* 0x000fea0003800000 */
.L_x_85:
[----:B------:R-:W-:Y:S01]  /*34c0*/  @!P1 IMAD R47, R47, R58, R13 ;  /* 0x0000003a2f2f9224 */ /* 0x000fe200078e020d */
[----:B------:R-:W-:Y:S04]  /*34d0*/  BSSY B1, `(.L_x_87) ;  /* 0x0000006000017945 */ /* 0x000fe80003800000 */
[----:B------:R0:W-:Y:S01]  /*34e0*/  @!P1 STG.E.U8 desc[UR36][R4.64+0x29], R47 ;  /* 0x0000292f04009986 */ /* 0x0001e2000c101124 */
[----:B------:R-:W-:Y:S05]  /*34f0*/  @P3 BRA `(.L_x_88) ;  /* 0x00000000000c3947 */ /* 0x000fea0003800000 */
[----:B------:R-:W5:Y:S02]  /*3500*/  LDG.E.U8 R68, desc[UR36][R2.64+0x30] ;  /* 0x0000302402447981 */ /* 0x000f64000c1e1100 */
[----:B-----5:R-:W-:-:S05]  /*3510*/  PRMT R0, R68, 0x8880, RZ ;  /* 0x0000888044007816 */ /* 0x020fca00000000ff */
[----:B------:R-:W-:-:S07]  /*3520*/  IMAD R13, R0, R59, RZ ;  /* 0x0000003b000d7224 */ /* 0x000fce00078e02ff */
.L_x_88:
[----:B------:R-:W-:Y:S05]  /*3530*/  BSYNC B1 ;  /* 0x0000000000017941 */ /* 0x000fea0003800000 */
.L_x_87:
[----:B---3--:R-:W-:Y:S01]  /*3540*/  @!P3 IMAD R11, R48, R58, R13 ;  /* 0x0000003a300bb224 */ /* 0x008fe200078e020d */
[----:B------:R-:W-:Y:S04]  /*3550*/  BSSY B1, `(.L_x_89) ;  /* 0x0000006000017945 */ /* 0x000fe80003800000 */
[----:B------:R3:W-:Y:S01]  /*3560*/  @!P3 STG.E.U8 desc[UR36][R6.64+0x30], R11 ;  /* 0x0000300b0600b986 */ /* 0x0007e2000c101124 */
[----:B------:R-:W-:Y:S05]  /*3570*/  @P5 BRA `(.L_x_90) ;  /* 0x00000000000c5947 */ /* 0x000fea0003800000 */
[----:B------:R-:W5:Y:S02]  /*3580*/  LDG.E.U8 R68, desc[UR36][R2.64+0x31] ;  /* 0x0000312402447981 */ /* 0x000f64000c1e1100 */
[----:B-----5:R-:W-:-:S05]  /*3590*/  PRMT R0, R68, 0x8880, RZ ;  /* 0x0000888044007816 */ /* 0x020fca00000000ff */
[----:B------:R-:W-:-:S07]  /*35a0*/  IMAD R13, R0, R59, RZ ;  /* 0x0000003b000d7224 */ /* 0x000fce00078e02ff */
.L_x_90:
[----:B------:R-:W-:Y:S05]  /*35b0*/  BSYNC B1 ;  /* 0x0000000000017941 */ /* 0x000fea0003800000 */
.L_x_89:
        /* <DEDUP_REMOVED lines=9> */
[----:B------:R-:W-:Y:S01]  /*3650*/  ISETP.LT.OR P3, PT, R72, 0x9, !P3 ;  /* 0x000000094800780c */ /* 0x000fe20005f61670 */
[----:B------:R-:W-:-:S12]  /*3660*/  @P2 BRA `(.L_x_92) ;  /* 0x00000000000c2947 */ /* 0x000fd80003800000 */
[----:B------:R-:W5:Y:S02]  /*3670*/  LDG.E.U8 R68, desc[UR36][R8.64+0x30] ;  /* 0x0000302408447981 */ /* 0x000f64000c1e1100 */
[----:B-----5:R-:W-:-:S05]  /*3680*/  PRMT R0, R68, 0x8880, RZ ;  /* 0x0000888044007816 */ /* 0x020fca00000000ff */
[----:B------:R-:W-:-:S07]  /*3690*/  IMAD R13, R0, R59, RZ ;  /* 0x0000003b000d7224 */ /* 0x000fce00078e02ff */
.L_x_92:
[----:B------:R-:W-:Y:S05]  /*36a0*/  BSYNC B1 ;  /* 0x0000000000017941 */ /* 0x000fea0003800000 */
.L_x_91:
[----:B---3--:R-:W-:Y:S01]  /*36b0*/  @!P2 IMAD R11, R50, R58, R13 ;  /* 0x0000003a320ba224 */ /* 0x008fe200078e020d */
[----:B------:R-:W-:Y:S04]  /*36c0*/  BSSY B1, `(.L_x_93) ;  /* 0x0000006000017945 */ /* 0x000fe80003800000 */
[----:B------:R3:W-:Y:S01]  /*36d0*/  @!P2 STG.E.U8 desc[UR36][R4.64+0x30], R11 ;  /* 0x0000300b0400a986 */ /* 0x0007e2000c101124 */
[----:B------:R-:W-:Y:S05]  /*36e0*/  @P0 BRA `(.L_x_94) ;  /* 0x00000000000c0947 */ /* 0x000fea0003800000 */
[----:B------:R-:W5:Y:S02]  /*36f0*/  LDG.E.U8 R68, desc[UR36][R8.64+0x31] ;  /* 0x0000312408447981 */ /* 0x000f64000c1e1100 */
[----:B-----5:R-:W-:-:S05]  /*3700*/  PRMT R0, R68, 0x8880, RZ ;  /* 0x0000888044007816 */ /* 0x020fca00000000ff */
[----:B------:R-:W-:-:S07]  /*3710*/  IMAD R13, R0, R59, RZ ;  /* 0x0000003b000d7224 */ /* 0x000fce00078e02ff */
.L_x_94:
[----:B------:R-:W-:Y:S05]  /*3720*/  BSYNC B1 ;  /* 0x0000000000017941 */ /* 0x000fea0003800000 */
.L_x_93:
[----:B------:R-:W-:Y:S01]  /*3730*/  @!P0 IMAD R51, R51, R58, R13 ;  /* 0x0000003a33338224 */ /* 0x000fe200078e020d */
[----:B------:R-:W-:Y:S04]  /*3740*/  BSSY B1, `(.L_x_95) ;  /* 0x0000006000017945 */ /* 0x000fe80003800000 */
[----:B------:R0:W-:Y:S01]  /*3750*/  @!P0 STG.E.U8 desc[UR36][R4.64+0x31], R51 ;  /* 0x0000313304008986 */ /* 0x0001e2000c101124 */
[----:B------:R-:W-:Y:S05]  /*3760*/  @P5 BRA `(.L_x_96) ;  /* 0x00000000000c5947 */ /* 0x000fea0003800000 */
[----:B------:R-:W5:Y:S02]  /*3770*/  LDG.E.U8 R68, desc[UR36][R2.64+0x38] ;  /* 0x0000382402447981 */ /* 0x000f64000c1e1100 */
[----:B-----5:R-:W-:-:S05]  /*3780*/  PRMT R0, R68, 0x8880, RZ ;  /* 0x0000888044007816 */ /* 0x020fca00000000ff */
[----:B------:R-:W-:-:S07]  /*3790*/  IMAD R13, R0, R59, RZ ;  /* 0x0000003b000d7224 */ /* 0x000fce00078e02ff */
.L_x_96:
[----:B------:R-:W-:Y:S05]  /*37a0*/  BSYNC B1 ;  /* 0x0000000000017941 */ /* 0x000fea0003800000 */
.L_x_95:
[----:B---3--:R-:W-:Y:S01]  /*37b0*/  @!P5 IMAD R11, R52, R58, R13 ;  /* 0x0000003a340bd224 */ /* 0x008fe200078e020d */
[----:B------:R-:W-:Y:S04]  /*37c0*/  BSSY B1, `(.L_x_97) ;  /* 0x0000006000017945 */ /* 0x000fe80003800000 */
[----:B------:R3:W-:Y:S01]  /*37d0*/  @!P5 STG.E.U8 desc[UR36][R6.64+0x38], R11 ;  /* 0x0000380b0600d986 */ /* 0x0007e2000c101124 */
[----:B------:R-:W-:Y:S05]  /*37e0*/  @P4 BRA `(.L_x_98) ;  /* 0x00000000000c4947 */ /* 0x000fea0003800000 */
[----:B------:R-:W5:Y:S02]  /*37f0*/  LDG.E.U8 R68, desc[UR36][R2.64+0x39] ;  /* 0x0000392402447981 */ /* 0x000f64000c1e1100 */
[----:B-----5:R-:W-:-:S05]  /*3800*/  PRMT R0, R68, 0x8880, RZ ;  /* 0x0000888044007816 */ /* 0x020fca00000000ff */
[----:B------:R-:W-:-:S07]  /*3810*/  IMAD R13, R0, R59, RZ ;  /* 0x0000003b000d7224 */ /* 0x000fce00078e02ff */
.L_x_98:
[----:B------:R-:W-:Y:S05]  /*3820*/  BSYNC B1 ;  /* 0x0000000000017941 */ /* 0x000fea0003800000 */
.L_x_97:
[----:B------:R-:W-:Y:S01]  /*3830*/  @!P4 IMAD R53, R53, R58, R13 ;  /* 0x0000003a3535c224 */ /* 0x000fe200078e020d */
[----:B------:R-:W-:Y:S04]  /*3840*/  BSSY B1, `(.L_x_99) ;  /* 0x0000006000017945 */ /* 0x000fe80003800000 */
[----:B------:R0:W-:Y:S01]  /*3850*/  @!P4 STG.E.U8 desc[UR36][R6.64+0x39], R53 ;  /* 0x000039350600c986 */ /* 0x0001e2000c101124 */
[----:B------:R-:W-:Y:S05]  /*3860*/  @P3 BRA `(.L_x_100) ;  /* 0x00000000000c3947 */ /* 0x000fea0003800000 */
[----:B------:R-:W5:Y:S02]  /*3870*/  LDG.E.U8 R68, desc[UR36][R8.64+0x38] ;  /* 0x0000382408447981 */ /* 0x000f64000c1e1100 */
[----:B-----5:R-:W-:-:S05]  /*3880*/  PRMT R0, R68, 0x8880, RZ ;  /* 0x0000888044007816 */ /* 0x020fca00000000ff */
[----:B------:R-:W-:-:S07]  /*3890*/  IMAD R13, R0, R59, RZ ;  /* 0x0000003b000d7224 */ /* 0x000fce00078e02ff */
.L_x_100:
[----:B------:R-:W-:Y:S05]  /*38a0*/  BSYNC B1 ;  /* 0x0000000000017941 */ /* 0x000fea0003800000 */
.L_x_99:
[----:B0-----:R-:W-:Y:S01]  /*38b0*/  @!P3 IMAD R3, R54, R58, R13 ;  /* 0x0000003a3603b224 */ /* 0x001fe200078e020d */
[----:B------:R-:W-:Y:S01]  /*38c0*/  ISETP.LT.OR P1, PT, R72, 0x9, !P1 ;  /* 0x000000094800780c */ /* 0x000fe20004f21670 */
[----:B------:R-:W-:Y:S03]  /*38d0*/  BSSY B1, `(.L_x_101) ;  /* 0x0000006000017945 */ /* 0x000fe60003800000 */
[----:B------:R0:W-:Y:S09]  /*38e0*/  @!P3 STG.E.U8 desc[UR36][R4.64+0x38], R3 ;  /* 0x000038030400b986 */ /* 0x0001f2000c101124 */
[----:B------:R-:W-:Y:S05]  /*38f0*/  @P1 BRA `(.L_x_102) ;  /* 0x00000000000c1947 */ /* 0x000fea0003800000 */
[----:B------:R-:W5:Y:S02]  /*3900*/  LDG.E.U8 R68, desc[UR36][R8.64+0x39] ;  /* 0x0000392408447981 */ /* 0x000f64000c1e1100 */
[----:B-----5:R-:W-:-:S05]  /*3910*/  PRMT R0, R68, 0x8880, RZ ;  /* 0x0000888044007816 */ /* 0x020fca00000000ff */
[----:B------:R-:W-:-:S07]  /*3920*/  IMAD R13, R0, R59, RZ ;  /* 0x0000003b000d7224 */ /* 0x000fce00078e02ff */
.L_x_102:
[----:B------:R-:W-:Y:S05]  /*3930*/  BSYNC B1 ;  /* 0x0000000000017941 */ /* 0x000fea0003800000 */
.L_x_101:
[----:B------:R-:W-:Y:S01]  /*3940*/  IMAD R13, R55, R58, R13 ;  /* 0x0000003a370d7224 */ /* 0x000fe200078e020d */
[----:B------:R-:W-:Y:S06]  /*3950*/  @P1 BRA `(.L_x_103) ;  /* 0x0000000400c81947 */ /* 0x000fec0003800000 */
[----:B------:R0:W-:Y:S01]  /*3960*/  STG.E.U8 desc[UR36][R4.64+0x39], R13 ;  /* 0x0000390d04007986 */ /* 0x0001e2000c101124 */
[----:B------:R-:W-:Y:S05]  /*3970*/  BRA `(.L_x_103) ;  /* 0x0000000400c07947 */ /* 0x000fea0003800000 */
.L_x_38:
[C---:B------:R-:W-:Y:S02]  /*3980*/  ISETP.GE.AND P1, PT, R73.reuse, 0x1, PT ;  /* 0x000000014900780c */ /* 0x040fe40003f26270 */
[----:B------:R-:W-:Y:S02]  /*3990*/  ISETP.GE.AND P0, PT, R73, 0x2, PT ;  /* 0x000000024900780c */ /* 0x000fe40003f06270 */
[C---:B------:R-:W-:Y:S02]  /*39a0*/  ISETP.LT.OR P4, PT, R72.reuse, 0x1, !P1 ;  /* 0x000000014800780c */ /* 0x040fe40004f81670 */
[C---:B------:R-:W-:Y:S02]  /*39b0*/  ISETP.LT.OR P5, PT, R72.reuse, 0x1, !P0 ;  /* 0x000000014800780c */ /* 0x040fe400047a1670 */
[C---:B------:R-:W-:Y:S02]  /*39c0*/  ISETP.LT.OR P1, PT, R72.reuse, 0x9, !P1 ;  /* 0x000000094800780c */ /* 0x040fe40004f21670 */
[----:B------:R-:W-:-:S02]  /*39d0*/  ISETP.LT.OR P0, PT, R72, 0x9, !P0 ;  /* 0x000000094800780c */ /* 0x000fc40004701670 */
[C---:B------:R-:W-:Y:S02]  /*39e0*/  ISETP.GE.AND P3, PT, R73.reuse, 0x9, PT ;  /* 0x000000094900780c */ /* 0x040fe40003f66270 */
[----:B------:R-:W-:-:S03]  /*39f0*/  ISETP.GE.AND P2, PT, R73, 0xa, PT ;  /* 0x0000000a4900780c */ /* 0x000fc60003f46270 */
[-C--:B------:R-:W-:Y:S02]  /*3a00*/  @!P4 IMAD R3, R24, R58.reuse, RZ ;  /* 0x0000003a1803c224 */ /* 0x080fe400078e02ff */
[-C--:B------:R-:W-:Y:S02]  /*3a10*/  @!P5 IMAD R25, R25, R58.reuse, RZ ;  /* 0x0000003a1919d224 */ /* 0x080fe400078e02ff */
[-C--:B------:R-:W-:Y:S01]  /*3a20*/  @!P1 IMAD R9, R26, R58.reuse, RZ ;  /* 0x0000003a1a099224 */ /* 0x080fe200078e02ff */
[----:B------:R0:W-:Y:S01]  /*3a30*/  @!P4 STG.E.U8 desc[UR36][R6.64], R3 ;  /* 0x000000030600c986 */ /* 0x0001e2000c101124 */
[C---:B------:R-:W-:Y:S01]  /*3a40*/  ISETP.LT.OR P4, PT, R72.reuse, 0x1, !P3 ;  /* 0x000000014800780c */ /* 0x040fe20005f81670 */
[----:B------:R-:W-:Y:S02]  /*3a50*/  @!P0 IMAD R27, R27, R58, RZ ;  /* 0x0000003a1b1b8224 */ /* 0x000fe400078e02ff */
[----:B------:R-:W-:Y:S01]  /*3a60*/  @!P5 STG.E.U8 desc[UR36][R6.64+0x1], R25 ;  /* 0x000001190600d986 */ /* 0x000fe2000c101124 */
[----:B------:R-:W-:-:S02]  /*3a70*/  ISETP.LT.OR P5, PT, R72, 0x1, !P2 ;  /* 0x000000014800780c */ /* 0x000fc400057a1670 */
[C---:B------:R-:W-:Y:S01]  /*3a80*/  ISETP.LT.OR P2, PT, R72.reuse, 0x9, !P2 ;  /* 0x000000094800780c */ /* 0x040fe20005741670 */
[----:B------:R1:W-:Y:S01]  /*3a90*/  @!P1 STG.E.U8 desc[UR36][R4.64], R9 ;  /* 0x0000000904009986 */ /* 0x0003e2000c101124 */
[----:B------:R-:W-:Y:S02]  /*3aa0*/  ISETP.LT.OR P1, PT, R72, 0x9, !P3 ;  /* 0x000000094800780c */ /* 0x000fe40005f21670 */
[C---:B------:R-:W-:Y:S01]  /*3ab0*/  ISETP.GE.AND P3, PT, R73.reuse, 0x11, PT ;  /* 0x000000114900780c */ /* 0x040fe20003f66270 */
[----:B------:R-:W-:Y:S01]  /*3ac0*/  @!P0 STG.E.U8 desc[UR36][R4.64+0x1], R27 ;  /* 0x0000011b04008986 */ /* 0x000fe2000c101124 */
[----:B------:R-:W-:Y:S01]  /*3ad0*/  ISETP.GE.AND P0, PT, R73, 0x12, PT ;  /* 0x000000124900780c */ /* 0x000fe20003f06270 */
[----:B------:R-:W-:-:S04]  /*3ae0*/  @!P4 IMAD R11, R28, R58, RZ ;  /* 0x0000003a1c0bc224 */ /* 0x000fc800078e02ff */
[-C--:B------:R-:W-:Y:S01]  /*3af0*/  @!P5 IMAD R29, R29, R58.reuse, RZ ;  /* 0x0000003a1d1dd224 */ /* 0x080fe200078e02ff */
[----:B------:R-:W-:Y:S01]  /*3b00*/  @!P4 STG.E.U8 desc[UR36][R6.64+0x8], R11 ;  /* 0x0000080b0600c986 */ /* 0x000fe2000c101124 */
[C---:B------:R-:W-:Y:S01]  /*3b10*/  ISETP.LT.OR P4, PT, R72.reuse, 0x1, !P3 ;  /* 0x000000014800780c */ /* 0x040fe20005f81670 */
[-C--:B------:R-:W-:Y:S02]  /*3b20*/  @!P2 IMAD R31, R31, R58.reuse, RZ ;  /* 0x0000003a1f1fa224 */ /* 0x080fe400078e02ff */
[----:B------:R-:W-:Y:S01]  /*3b30*/  @!P5 STG.E.U8 desc[UR36][R6.64+0x9], R29 ;  /* 0x0000091d0600d986 */ /* 0x000fe2000c101124 */
[----:B------:R-:W-:Y:S01]  /*3b40*/  ISETP.LT.OR P5, PT, R72, 0x1, !P0 ;  /* 0x000000014800780c */ /* 0x000fe200047a1670 */
[----:B0-----:R-:W-:Y:S01]  /*3b50*/  @!P1 IMAD R3, R30, R58, RZ ;  /* 0x0000003a1e039224 */ /* 0x001fe200078e02ff */
[----:B------:R-:W-:Y:S01]  /*3b60*/  ISETP.LT.OR P0, PT, R72, 0x9, !P0 ;  /* 0x000000094800780c */ /* 0x000fe20004701670 */
[----:B------:R-:W-:Y:S01]  /*3b70*/  @!P2 STG.E.U8 desc[UR36][R4.64+0x9], R31 ;  /* 0x0000091f0400a986 */ /* 0x000fe2000c101124 */
[----:B------:R-:W-:-:S03]  /*3b80*/  ISETP.GE.AND P2, PT, R73, 0x19, PT ;  /* 0x000000194900780c */ /* 0x000fc60003f46270 */
[----:B------:R0:W-:Y:S01]  /*3b90*/  @!P1 STG.E.U8 desc[UR36][R4.64+0x8], R3 ;  /* 0x0000080304009986 */ /* 0x0001e2000c101124 */
[----:B------:R-:W-:Y:S01]  /*3ba0*/  ISETP.LT.OR P1, PT, R72, 0x9, !P3 ;  /* 0x000000094800780c */ /* 0x000fe20005f21670 */
[----:B-1----:R-:W-:Y:S01]  /*3bb0*/  @!P4 IMAD R9, R32, R58, RZ ;  /* 0x0000003a2009c224 */ /* 0x002fe200078e02ff */
[----:B------:R-:W-:-:S03]  /*3bc0*/  ISETP.GE.AND P3, PT, R73, 0x1a, PT ;  /* 0x0000001a4900780c */ /* 0x000fc60003f66270 */
[-C--:B------:R-:W-:Y:S01]  /*3bd0*/  @!P5 IMAD R33, R33, R58.reuse, RZ ;  /* 0x0000003a2121d224 */ /* 0x080fe200078e02ff */
[----:B------:R-:W-:Y:S01]  /*3be0*/  @!P4 STG.E.U8 desc[UR36][R6.64+0x10], R9 ;  /* 0x000010090600c986 */ /* 0x000fe2000c101124 */
[C---:B------:R-:W-:Y:S01]  /*3bf0*/  ISETP.LT.OR P4, PT, R72.reuse, 0x1, !P3 ;  /* 0x000000014800780c */ /* 0x040fe20005f81670 */
[-C--:B------:R-:W-:Y:S01]  /*3c00*/  @!P0 IMAD R35, R35, R58.reuse, RZ ;  /* 0x0000003a23238224 */ /* 0x080fe200078e02ff */
[C---:B------:R-:W-:Y:S01]  /*3c10*/  ISETP.LT.OR P3, PT, R72.reuse, 0x9, !P3 ;  /* 0x000000094800780c */ /* 0x040fe20005f61670 */
[----:B------:R-:W-:Y:S01]  /*3c20*/  @!P5 STG.E.U8 desc[UR36][R6.64+0x11], R33 ;  /* 0x000011210600d986 */ /* 0x000fe2000c101124 */
[----:B------:R-:W-:Y:S02]  /*3c30*/  ISETP.LT.OR P5, PT, R72, 0x1, !P2 ;  /* 0x000000014800780c */ /* 0x000fe400057a1670 */
[----:B0-----:R-:W-:Y:S01]  /*3c40*/  @!P1 IMAD R3, R34, R58, RZ ;  /* 0x0000003a22039224 */ /* 0x001fe200078e02ff */
[----:B------:R-:W-:Y:S01]  /*3c50*/  @!P0 STG.E.U8 desc[UR36][R4.64+0x11], R35 ;  /* 0x0000112304008986 */ /* 0x000fe2000c101124 */
[----:B------:R-:W-:-:S02]  /*3c60*/  ISETP.LT.OR P2, PT, R72, 0x9, !P2 ;  /* 0x000000094800780c */ /* 0x000fc40005741670 */
[C---:B------:R-:W-:Y:S01]  /*3c70*/  ISETP.GE.AND P0, PT, R73.reuse, 0x21, PT ;  /* 0x000000214900780c */ /* 0x040fe20003f06270 */
[----:B------:R0:W-:Y:S01]  /*3c80*/  @!P1 STG.E.U8 desc[UR36][R4.64+0x10], R3 ;  /* 0x0000100304009986 */ /* 0x0001e2000c101124 */
[----:B------:R-:W-:Y:S01]  /*3c90*/  ISETP.GE.AND P1, PT, R73, 0x22, PT ;  /* 0x000000224900780c */ /* 0x000fe20003f26270 */
[-C--:B------:R-:W-:Y:S02]  /*3ca0*/  @!P4 IMAD R37, R37, R58.reuse, RZ ;  /* 0x0000003a2525c224 */ /* 0x080fe400078e02ff */
[-C--:B------:R-:W-:Y:S02]  /*3cb0*/  @!P3 IMAD R39, R39, R58.reuse, RZ ;  /* 0x0000003a2727b224 */ /* 0x080fe400078e02ff */
[-C--:B------:R-:W-:Y:S01]  /*3cc0*/  @!P5 IMAD R11, R36, R58.reuse, RZ ;  /* 0x0000003a240bd224 */ /* 0x080fe200078e02ff */
[----:B------:R-:W-:Y:S01]  /*3cd0*/  @!P4 STG.E.U8 desc[UR36][R6.64+0x19], R37 ;  /* 0x000019250600c986 */ /* 0x000fe2000c101124 */
[C---:B------:R-:W-:Y:S02]  /*3ce0*/  ISETP.LT.OR P4, PT, R72.reuse, 0x1, !P0 ;  /* 0x000000014800780c */ /* 0x040fe40004781670 */
[C---:B------:R-:W-:Y:S01]  /*3cf0*/  ISETP.LT.OR P0, PT, R72.reuse, 0x9, !P0 ;  /* 0x000000094800780c */ /* 0x040fe20004701670 */
[----:B------:R-:W-:Y:S01]  /*3d00*/  @!P5 STG.E.U8 desc[UR36][R6.64+0x18], R11 ;  /* 0x0000180b0600d986 */ /* 0x000fe2000c101124 */
[----:B------:R-:W-:Y:S01]  /*3d10*/  ISETP.LT.OR P5, PT, R72, 0x1, !P1 ;  /* 0x000000014800780c */ /* 0x000fe20004fa1670 */
[----:B0-----:R-:W-:Y:S01]  /*3d20*/  @!P2 IMAD R3, R38, R58, RZ ;  /* 0x0000003a2603a224 */ /* 0x001fe200078e02ff */
[----:B------:R-:W-:Y:S01]  /*3d30*/  ISETP.LT.OR P1, PT, R72, 0x9, !P1 ;  /* 0x000000094800780c */ /* 0x000fe20004f21670 */
[----:B------:R-:W-:Y:S01]  /*3d40*/  @!P3 STG.E.U8 desc[UR36][R4.64+0x19], R39 ;  /* 0x000019270400b986 */ /* 0x000fe2000c101124 */
[----:B------:R-:W-:-:S03]  /*3d50*/  ISETP.GE.AND P3, PT, R73, 0x29, PT ;  /* 0x000000294900780c */ /* 0x000fc60003f66270 */
[----:B------:R0:W-:Y:S01]  /*3d60*/  @!P2 STG.E.U8 desc[UR36][R4.64+0x18], R3 ;  /* 0x000018030400a986 */ /* 0x0001e2000c101124 */
[----:B------:R-:W-:Y:S01]  /*3d70*/  ISETP.GE.AND P2, PT, R73, 0x2a, PT ;  /* 0x0000002a4900780c */ /* 0x000fe20003f46270 */
[----:B------:R-:W-:-:S04]  /*3d80*/  @!P4 IMAD R9, R40, R58, RZ ;  /* 0x0000003a2809c224 */ /* 0x000fc800078e02ff */
[-C--:B------:R-:W-:Y:S01]  /*3d90*/  @!P5 IMAD R41, R41, R58.reuse, RZ ;  /* 0x0000003a2929d224 */ /* 0x080fe200078e02ff */
[----:B------:R-:W-:Y:S01]  /*3da0*/  @!P4 STG.E.U8 desc[UR36][R6.64+0x20], R9 ;  /* 0x000020090600c986 */ /* 0x000fe2000c101124 */
[C---:B------:R-:W-:Y:S01]  /*3db0*/  ISETP.LT.OR P4, PT, R72.reuse, 0x1, !P3 ;  /* 0x000000014800780c */ /* 0x040fe20005f81670 */
[-C--:B------:R-:W-:Y:S01]  /*3dc0*/  @!P1 IMAD R43, R43, R58.reuse, RZ ;  /* 0x0000003a2b2b9224 */ /* 0x080fe200078e02ff */
        /* <DEDUP_REMOVED lines=25> */
[----:B------:R1:W-:Y:S01]  /*3f60*/  @!P4 STG.E.U8 desc[UR36][R6.64+0x30], R9 ;  /* 0x000030090600c986 */ /* 0x0003e2000c101124 */
[C---:B------:R-:W-:Y:S01]  /*3f70*/  ISETP.LT.OR P4, PT, R72.reuse, 0x1, !P2 ;  /* 0x000000014800780c */ /* 0x040fe20005781670 */
[-C--:B------:R-:W-:Y:S01]  /*3f80*/  @!P0 IMAD R51, R51, R58.reuse, RZ ;  /* 0x0000003a33338224 */ /* 0x080fe200078e02ff */
[C---:B------:R-:W-:Y:S01]  /*3f90*/  ISETP.LT.OR P2, PT, R72.reuse, 0x9, !P2 ;  /* 0x000000094800780c */ /* 0x040fe20005741670 */
[----:B------:R2:W-:Y:S01]  /*3fa0*/  @!P5 STG.E.U8 desc[UR36][R6.64+0x31], R49 ;  /* 0x000031310600d986 */ /* 0x0005e2000c101124 */
[----:B------:R-:W-:Y:S01]  /*3fb0*/  ISETP.LT.OR P5, PT, R72, 0x1, !P3 ;  /* 0x000000014800780c */ /* 0x000fe20005fa1670 */
[-C--:B0-----:R-:W-:Y:S01]  /*3fc0*/  @!P1 IMAD R3, R50, R58.reuse, RZ ;  /* 0x0000003a32039224 */ /* 0x081fe200078e02ff */
[----:B------:R-:W-:Y:S01]  /*3fd0*/  ISETP.LT.OR P3, PT, R72, 0x9, !P3 ;  /* 0x000000094800780c */ /* 0x000fe20005f61670 */
[----:B------:R2:W-:Y:S04]  /*3fe0*/  @!P0 STG.E.U8 desc[UR36][R4.64+0x31], R51 ;  /* 0x0000313304008986 */ /* 0x0005e8000c101124 */
[----:B------:R2:W-:Y:S02]  /*3ff0*/  @!P1 STG.E.U8 desc[UR36][R4.64+0x30], R3 ;  /* 0x0000300304009986 */ /* 0x0005e4000c101124 */
[----:B------:R-:W-:-:S02]  /*4000*/  @!P4 IMAD R11, R52, R58, RZ ;  /* 0x0000003a340bc224 */ /* 0x000fc400078e02ff */
[-C--:B-1----:R-:W-:Y:S02]  /*4010*/  @!P2 IMAD R9, R54, R58.reuse, RZ ;  /* 0x0000003a3609a224 */ /* 0x082fe400078e02ff */
[-C--:B------:R-:W-:Y:S01]  /*4020*/  @!P5 IMAD R53, R53, R58.reuse, RZ ;  /* 0x0000003a3535d224 */ /* 0x080fe200078e02ff */
[----:B------:R2:W-:Y:S01]  /*4030*/  @!P4 STG.E.U8 desc[UR36][R6.64+0x38], R11 ;  /* 0x0000380b0600c986 */ /* 0x0005e2000c101124 */
[----:B------:R-:W-:-:S03]  /*4040*/  @!P3 IMAD R55, R55, R58, RZ ;  /* 0x0000003a3737b224 */ /* 0x000fc600078e02ff */
[----:B------:R2:W-:Y:S04]  /*4050*/  @!P5 STG.E.U8 desc[UR36][R6.64+0x39], R53 ;  /* 0x000039350600d986 */ /* 0x0005e8000c101124 */
[----:B------:R2:W-:Y:S04]  /*4060*/  @!P2 STG.E.U8 desc[UR36][R4.64+0x38], R9 ;  /* 0x000038090400a986 */ /* 0x0005e8000c101124 */
[----:B------:R2:W-:Y:S02]  /*4070*/  @!P3 STG.E.U8 desc[UR36][R4.64+0x39], R55 ;  /* 0x000039370400b986 */ /* 0x0005e4000c101124 */
.L_x_103:
[----:B------:R-:W-:Y:S05]  /*4080*/  BSYNC B0 ;  /* 0x0000000000007941 */ /* 0x000fea0003800000 */
.L_x_37:
[----:B0-2---:R-:W2:Y:S01]  /*4090*/  LDL.64 R2, [R1] ;  /* 0x0000000001027983 */ /* 0x005ea20000100a00 */
[----:B------:R-:W-:Y:S01]  /*40a0*/  ULDC.64 UR4, c[0x0][0x650] ;  /* 0x0001940000047ab9 */ /* 0x000fe20000000a00 */
[----:B------:R0:W-:Y:S01]  /*40b0*/  SYNCS.ARRIVE.TRANS64.A1T0 RZ, [R66+UR47], RZ ;  /* 0x000000ff42ff79a7 */ /* 0x0001e2000810002f */
[----:B------:R-:W-:Y:S01]  /*40c0*/  PRMT R0, RZ, 0x7610, R0 ;  /* 0x00007610ff007816 */ /* 0x000fe20000000000 */
[----:B------:R-:W-:Y:S02]  /*40d0*/  IMAD.MOV.U32 R19, RZ, RZ, -0x1 ;  /* 0xffffffffff137424 */ /* 0x000fe400078e00ff */
[----:B------:R-:W-:Y:S01]  /*40e0*/  IMAD.MOV.U32 R22, RZ, RZ, -0x1 ;  /* 0xffffffffff167424 */ /* 0x000fe200078e00ff */
[----:B--2---:R-:W-:-:S04]  /*40f0*/  LEA R18, P0, R2, R18, 0x1 ;  /* 0x0000001202127211 */ /* 0x004fc800078008ff */
[----:B------:R-:W-:Y:S01]  /*4100*/  LEA.HI.X R17, R2, R17, R23, 0x1, P0 ;  /* 0x0000001102117211 */ /* 0x000fe200000f0c17 */
[----:B------:R-:W-:Y:S01]  /*4110*/  IMAD.MOV.U32 R2, RZ, RZ, -0x1 ;  /* 0xffffffffff027424 */ /* 0x000fe200078e00ff */
[----:B------:R-:W-:-:S04]  /*4120*/  ISETP.GE.U32.AND P0, PT, R18, UR4, PT ;  /* 0x0000000412007c0c */ /* 0x000fc8000bf06070 */
[----:B------:R-:W-:-:S13]  /*4130*/  ISETP.GE.U32.AND.EX P0, PT, R17, UR5, PT, P0 ;  /* 0x0000000511007c0c */ /* 0x000fda000bf06100 */
[----:B0-----:R-:W-:Y:S05]  /*4140*/  @P0 BRA `(.L_x_104) ;  /* 0x0000000400700947 */ /* 0x001fea0003800000 */
[----:B------:R-:W0:Y:S01]  /*4150*/  S2R R10, SR_CTAID.X ;  /* 0x00000000000a7919 */ /* 0x000e220000002500 */
[----:B------:R-:W2:Y:S01]  /*4160*/  LDC.64 R8, c[0x0][0x628] ;  /* 0x00018a00ff087b82 */ /* 0x000ea20000000a00 */
[----:B------:R-:W-:Y:S01]  /*4170*/  ULDC UR4, c[0x0][0x150] ;  /* 0x0000540000047ab9 */ /* 0x000fe20000000800 */
[----:B-1-3--:R-:W-:Y:S01]  /*4180*/  IMAD.MOV.U32 R6, RZ, RZ, R18 ;  /* 0x000000ffff067224 */ /* 0x00afe200078e0012 */
[----:B------:R-:W1:Y:S01]  /*4190*/  S2R R20, SR_CTAID.Y ;  /* 0x0000000000147919 */ /* 0x000e620000002600 */
[----:B------:R-:W-:-:S04]  /*41a0*/  IMAD.MOV.U32 R7, RZ, RZ, R17 ;  /* 0x000000ffff077224 */ /* 0x000fc800078e0011 */
[----:B------:R-:W3:Y:S08]  /*41b0*/  LDC R15, c[0x0][0x144] ;  /* 0x00005100ff0f7b82 */ /* 0x000ef00000000800 */
[----:B------:R-:W1:Y:S08]  /*41c0*/  LDC R0, c[0x0][0x630] ;  /* 0x00018c00ff007b82 */ /* 0x000e700000000800 */
[----:B------:R-:W1:Y:S01]  /*41d0*/  LDC.64 R12, c[0x0][0x620] ;  /* 0x00018800ff0c7b82 */ /* 0x000e620000000a00 */
[----:B--2---:R-:W-:-:S04]  /*41e0*/  ISETP.NE.U32.AND P0, PT, R8, RZ, PT ;  /* 0x000000ff0800720c */ /* 0x004fc80003f05070 */
[----:B------:R-:W-:Y:S02]  /*41f0*/  ISETP.NE.AND.EX P0, PT, R9, RZ, PT, P0 ;  /* 0x000000ff0900720c */ /* 0x000fe40003f05300 */
[----:B0-----:R-:W-:-:S05]  /*4200*/  I2FP.F32.U32 R2, R10 ;  /* 0x0000000a00027245 */ /* 0x001fca0000201000 */
[----:B------:R-:W-:-:S04]  /*4210*/  FMUL R2, R2, UR4 ;  /* 0x0000000402027c20 */ /* 0x000fc80008400000 */
[----:B------:R0:W2:Y:S02]  /*4220*/  F2I.U32.TRUNC.NTZ R14, R2 ;  /* 0x00000002000e7305 */ /* 0x0000a4000020f000 */
[----:B---3--:R-:W-:Y:S05]  /*4230*/  @!P0 BRA `(.L_x_105) ;  /* 0x0000000000288947 */ /* 0x008fea0003800000 */
[----:B------:R-:W3:Y:S02]  /*4240*/  LDC R3, c[0x0][0x634] ;  /* 0x00018d00ff037b82 */ /* 0x000ee40000000800 */
[----:B---3--:R-:W-:-:S05]  /*4250*/  IADD3 R7, P0, R18, R3, RZ ;  /* 0x0000000312077210 */ /* 0x008fca0007f1e0ff */
[----:B------:R-:W-:-:S04]  /*4260*/  IMAD.X R11, RZ, RZ, R17, P0 ;  /* 0x000000ffff0b7224 */ /* 0x000fc800000e0611 */
[----:B0-----:R-:W-:-:S04]  /*4270*/  IMAD.WIDE.U32 R2, R11, R8, RZ ;  /* 0x000000080b027225 */ /* 0x001fc800078e00ff */
[----:B----4-:R-:W-:-:S04]  /*4280*/  IMAD.WIDE.U32 R4, P0, R7, R9, R2 ;  /* 0x0000000907047225 */ /* 0x010fc80007800002 */
[----:B------:R-:W-:-:S04]  /*4290*/  IMAD.WIDE.U32 R2, R7, R8, RZ ;  /* 0x0000000807027225 */ /* 0x000fc800078e00ff */
[----:B------:R-:W-:Y:S01]  /*42a0*/  IMAD.X R7, RZ, RZ, RZ, P0 ;  /* 0x000000ffff077224 */ /* 0x000fe200000e06ff */
[----:B------:R-:W-:Y:S01]  /*42b0*/  IADD3 RZ, P0, R3, R4, RZ ;  /* 0x0000000403ff7210 */ /* 0x000fe20007f1e0ff */
[----:B------:R-:W-:-:S04]  /*42c0*/  IMAD.MOV.U32 R6, RZ, RZ, R5 ;  /* 0x000000ffff067224 */ /* 0x000fc800078e0005 */
[----:B------:R-:W-:-:S08]  /*42d0*/  IMAD.WIDE.U32.X R6, R11, R9, R6, P0 ;  /* 0x000000090b067225 */ /* 0x000fd000000e0406 */
.L_x_105:
[----:B----4-:R-:W3:Y:S01]  /*42e0*/  LDC.64 R26, c[0x0][0x640] ;  /* 0x00019000ff1a7b82 */ /* 0x010ee20000000a00 */
[-C--:B-1----:R-:W-:Y:S01]  /*42f0*/  SHF.R.U64 R11, R6, R0.reuse, R7 ;  /* 0x00000000060b7219 */ /* 0x082fe20000001207 */
[----:B------:R-:W-:Y:S01]  /*4300*/  IMAD.MOV.U32 R19, RZ, RZ, R17 ;  /* 0x000000ffff137224 */ /* 0x000fe200078e0011 */
[----:B------:R-:W-:Y:S01]  /*4310*/  SHF.R.U32.HI R0, RZ, R0, R7 ;  /* 0x00000000ff007219 */ /* 0x000fe20000011607 */
[----:B--2---:R-:W-:Y:S01]  /*4320*/  IMAD.MOV R14, RZ, RZ, -R14 ;  /* 0x000000ffff0e7224 */ /* 0x004fe200078e0a0e */
[----:B------:R-:W-:Y:S01]  /*4330*/  IADD3 R5, P0, RZ, -R11, RZ ;  /* 0x8000000bff057210 */ /* 0x000fe20007f1e0ff */
[----:B------:R-:W-:Y:S01]  /*4340*/  ULDC UR4, c[0x0][0x154] ;  /* 0x0000550000047ab9 */ /* 0x000fe20000000800 */
[----:B------:R-:W-:Y:S01]  /*4350*/  IMAD.MOV.U32 R7, RZ, RZ, 0x1 ;  /* 0x00000001ff077424 */ /* 0x000fe200078e00ff */
[----:B------:R-:W1:Y:S01]  /*4360*/  LDC R4, c[0x0][0x618] ;  /* 0x00018600ff047b82 */ /* 0x000e620000000800 */
[----:B------:R-:W-:Y:S02]  /*4370*/  IMAD R22, R15, R14, R10 ;  /* 0x0000000e0f167224 */ /* 0x000fe400078e020a */
[----:B------:R-:W-:-:S04]  /*4380*/  IMAD.X R3, RZ, RZ, ~R0, P0 ;  /* 0x000000ffff037224 */ /* 0x000fc800000e0e00 */
[-C--:B------:R-:W-:Y:S01]  /*4390*/  IMAD R0, R3, R12.reuse, RZ ;  /* 0x0000000c03007224 */ /* 0x080fe200078e02ff */
[----:B------:R-:W2:Y:S01]  /*43a0*/  LDC R6, c[0x0][0x608] ;  /* 0x00018200ff067b82 */ /* 0x000ea20000000800 */
[----:B0-----:R-:W-:-:S04]  /*43b0*/  IMAD.WIDE.U32 R2, R5, R12, R18 ;  /* 0x0000000c05027225 */ /* 0x001fc800078e0012 */
[----:B------:R-:W-:Y:S01]  /*43c0*/  IMAD R5, R5, R13, R0 ;  /* 0x0000000d05057224 */ /* 0x000fe200078e0200 */
[----:B------:R-:W-:Y:S02]  /*43d0*/  I2FP.F32.U32 R0, R20 ;  /* 0x0000001400007245 */ /* 0x000fe40000201000 */
[----:B------:R-:W0:Y:S01]  /*43e0*/  LDC R24, c[0x0][0x658] ;  /* 0x00019600ff187b82 */ /* 0x000e220000000800 */
[----:B------:R-:W-:Y:S01]  /*43f0*/  IMAD.IADD R3, R3, 0x1, R5 ;  /* 0x0000000103037824 */ /* 0x000fe200078e0205 */
[----:B---3--:R-:W-:Y:S01]  /*4400*/  ISETP.NE.U32.AND P0, PT, R26, RZ, PT ;  /* 0x000000ff1a00720c */ /* 0x008fe20003f05070 */
[----:B------:R-:W-:Y:S01]  /*4410*/  FMUL R0, R0, UR4 ;  /* 0x0000000400007c20 */ /* 0x000fe20008400000 */
[----:B------:R-:W-:Y:S02]  /*4420*/  IMAD.MOV.U32 R5, RZ, RZ, -0x1 ;  /* 0xffffffffff057424 */ /* 0x000fe400078e00ff */
[----:B------:R-:W-:Y:S01]  /*4430*/  ISETP.NE.AND.EX P0, PT, R27, RZ, PT, P0 ;  /* 0x000000ff1b00720c */ /* 0x000fe20003f05300 */
[----:B------:R3:W4:Y:S01]  /*4440*/  F2I.U32.TRUNC.NTZ R12, R0 ;  /* 0x00000000000c7305 */ /* 0x000722000020f000 */
[----:B------:R-:W3:Y:S01]  /*4450*/  LDC R15, c[0x0][0x148] ;  /* 0x00005200ff0f7b82 */ /* 0x000ee20000000800 */
[----:B-1----:R-:W-:-:S02]  /*4460*/  SHF.R.U64 R10, R2, R4, R3 ;  /* 0x00000004020a7219 */ /* 0x002fc40000001203 */
[----:B------:R-:W-:-:S05]  /*4470*/  SHF.R.U32.HI R3, RZ, R4, R3 ;  /* 0x00000004ff037219 */ /* 0x000fca0000011603 */
[----:B------:R-:W1:Y:S01]  /*4480*/  LDC R14, c[0x0][0x600] ;  /* 0x00018000ff0e7b82 */ /* 0x000e620000000800 */
[-CC-:B--2---:R-:W-:Y:S02]  /*4490*/  SHF.R.U64 R8, R10, R6.reuse, R3.reuse ;  /* 0x000000060a087219 */ /* 0x184fe40000001203 */
[----:B------:R-:W-:-:S05]  /*44a0*/  SHF.R.U32.HI R3, RZ, R6, R3 ;  /* 0x00000006ff037219 */ /* 0x000fca0000011603 */
[----:B------:R-:W2:Y:S01]  /*44b0*/  LDC R21, c[0x0][0x648] ;  /* 0x00019200ff157b82 */ /* 0x000ea20000000800 */
[-CC-:B0-----:R-:W-:Y:S02]  /*44c0*/  SHF.R.U64 R13, R8, R24.reuse, R3.reuse ;  /* 0x00000018080d7219 */ /* 0x181fe40000001203 */
[-C--:B------:R-:W-:Y:S02]  /*44d0*/  SHF.L.U32 R5, R5, R24.reuse, RZ ;  /* 0x0000001805057219 */ /* 0x080fe400000006ff */
[-C--:B------:R-:W-:Y:S01]  /*44e0*/  SHF.R.U32.HI R3, RZ, R24.reuse, R3 ;  /* 0x00000018ff037219 */ /* 0x080fe20000011603 */
[----:B------:R-:W-:Y:S01]  /*44f0*/  IMAD.MOV.U32 R2, RZ, RZ, R13 ;  /* 0x000000ffff027224 */ /* 0x000fe200078e000d */
[----:B------:R-:W-:Y:S01]  /*4500*/  SHF.L.U32 R24, R7, R24, RZ ;  /* 0x0000001807187219 */ /* 0x000fe200000006ff */
[----:B------:R-:W0:Y:S01]  /*4510*/  LDC R25, c[0x0][0x638] ;  /* 0x00018e00ff197b82 */ /* 0x000e220000000800 */
[----:B------:R-:W-:-:S07]  /*4520*/  LOP3.LUT R19, RZ, R5, RZ, 0x33, !PT ;  /* 0x00000005ff137212 */ /* 0x000fce00078e33ff */
[----:B------:R-:W0:Y:S01]  /*4530*/  LDC R28, c[0x0][0x610] ;  /* 0x00018400ff1c7b82 */ /* 0x000e220000000800 */
[----:B----4-:R-:W-:Y:S05]  /*4540*/  @!P0 BRA `(.L_x_106) ;  /* 0x0000000000288947 */ /* 0x010fea0003800000 */
[----:B---3--:R-:W3:Y:S02]  /*4550*/  LDC R0, c[0x0][0x64c] ;  /* 0x00019300ff007b82 */ /* 0x008ee40000000800 */
[----:B---3--:R-:W-:-:S05]  /*4560*/  IADD3 R7, P0, R13, R0, RZ ;  /* 0x000000000d077210 */ /* 0x008fca0007f1e0ff */
        /* <DEDUP_REMOVED lines=8> */
.L_x_106:
[----:B------:R-:W4:Y:S01]  /*45f0*/  LDC R4, c[0x0][0x65c] ;  /* 0x00019700ff047b82 */ /* 0x000f220000000800 */
[----:B--23--:R-:W-:Y:S01]  /*4600*/  SHF.R.U64 R0, R2, R21, R3 ;  /* 0x0000001502007219 */ /* 0x00cfe20000001203 */
[----:B-1----:R-:W-:Y:S01]  /*4610*/  VIADD R3, R14, 0xffffffff ;  /* 0xffffffff0e037836 */ /* 0x002fe20000000000 */
[----:B------:R-:W-:Y:S01]  /*4620*/  LOP3.LUT R19, R8, R19, RZ, 0xc0, !PT ;  /* 0x0000001308137212 */ /* 0x000fe200078ec0ff */
[----:B------:R-:W-:Y:S02]  /*4630*/  IMAD.MOV R12, RZ, RZ, -R12 ;  /* 0x000000ffff0c7224 */ /* 0x000fe400078e0a0c */
[----:B------:R-:W-:Y:S01]  /*4640*/  IMAD.MOV R2, RZ, RZ, -R0 ;  /* 0x000000ffff027224 */ /* 0x000fe200078e0a00 */
[----:B------:R-:W-:Y:S01]  /*4650*/  LOP3.LUT R3, R10, R3, RZ, 0xc0, !PT ;  /* 0x000000030a037212 */ /* 0x000fe200078ec0ff */
[----:B------:R-:W-:Y:S02]  /*4660*/  IMAD R19, R24, R0, R19 ;  /* 0x0000000018137224 */ /* 0x000fe400078e0213 */
[----:B0-----:R-:W-:-:S04]  /*4670*/  IMAD R0, R2, R25, R13 ;  /* 0x0000001902007224 */ /* 0x001fc800078e020d */
[----:B------:R-:W-:Y:S01]  /*4680*/  IMAD R2, R0, R14, R3 ;  /* 0x0000000e00027224 */ /* 0x000fe200078e0203 */
[----:B----4-:R-:W-:Y:S01]  /*4690*/  ISETP.NE.AND P0, PT, R4, 0x1, PT ;  /* 0x000000010400780c */ /* 0x010fe20003f05270 */
[----:B------:R-:W-:-:S05]  /*46a0*/  IMAD.MOV.U32 R4, RZ, RZ, 0x1 ;  /* 0x00000001ff047424 */ /* 0x000fca00078e00ff */
[----:B------:R-:W-:-:S07]  /*46b0*/  PRMT R0, R4, 0x7610, R0 ;  /* 0x0000761004007816 */ /* 0x000fce0000000000 */
[----:B------:R-:W-:-:S04]  /*46c0*/  @P0 IMAD R22, R15, R12, R20 ;  /* 0x0000000c0f160224 */ /* 0x000fc800078e0214 */
[----:B------:R-:W-:-:S05]  /*46d0*/  IMAD R19, R19, R28, R22 ;  /* 0x0000001c13137224 */ /* 0x000fca00078e0216 */
[----:B------:R-:W-:Y:S02]  /*46e0*/  SEL R22, R2, R19, !P0 ;  /* 0x0000001302167207 */ /* 0x000fe40004000000 */
[----:B------:R-:W-:Y:S01]  /*46f0*/  SEL R19, R19, R2, !P0 ;  /* 0x0000000213137207 */ /* 0x000fe20004000000 */
[----:B------:R-:W-:-:S07]  /*4700*/  IMAD.MOV.U32 R2, RZ, RZ, R11 ;  /* 0x000000ffff027224 */ /* 0x000fce00078e000b */
.L_x_104:
[----:B------:R-:W-:Y:S02]  /*4710*/  LOP3.LUT P0, RZ, R0, 0xff, RZ, 0xc0, !PT ;  /* 0x000000ff00ff7812 */ /* 0x000fe4000780c0ff */
[----:B------:R-:W-:-:S11]  /*4720*/  LOP3.LUT R69, R69, 0x1, RZ, 0x3c, !PT ;  /* 0x0000000145457812 */ /* 0x000fd600078e3cff */
[----:B------:R-:W-:Y:S05]  /*4730*/  @P0 BRA `(.L_x_107) ;  /* 0xffffffd000bc0947 */ /* 0x000fea000383ffff */
[----:B------:R-:W-:Y:S05]  /*4740*/  EXIT ;  /* 0x000000000000794d */ /* 0x000fea0003800000 */
.L_x_18:
[----:B------:R-:W-:-:S08]  /*4750*/  ISETP.NE.AND P0, PT, R5, RZ, PT ;  /* 0x000000ff0500720c */ /* 0x000fd00003f05270 */
[----:B0-----:R-:W0:-:S00]  /*4760*/  USETMAXREG.DEALLOC.CTAPOOL 0x28 ;  /* 0x00000028000079c8 */ /* 0x001e0000080e0500 */
[----:B------:R-:W-:Y:S05]  /*4770*/  @P0 EXIT ;  /* 0x000000000000094d */ /* 0x000fea0003800000 */
[----:B0-----:R-:W-:Y:S01]  /*4780*/  LOP3.LUT P0, RZ, R8, 0xff, RZ, 0xc0, !PT ;  /* 0x000000ff08ff7812 */ /* 0x001fe2000780c0ff */
[----:B------:R-:W-:Y:S02]  /*4790*/  IMAD.MOV.U32 R0, RZ, RZ, 0x1 ;  /* 0x00000001ff007424 */ /* 0x000fe400078e00ff */
[----:B------:R-:W-:-:S10]  /*47a0*/  IMAD.MOV.U32 R6, RZ, RZ, RZ ;  /* 0x000000ffff067224 */ /* 0x000fd400078e00ff */
[----:B------:R-:W-:Y:S05]  /*47b0*/  @!P0 BRA `(.L_x_108) ;  /* 0x0000000c00408947 */ /* 0x000fea0003800000 */
[----:B------:R-:W0:Y:S01]  /*47c0*/  S2R R10, SR_CgaCtaId ;  /* 0x00000000000a7919 */ /* 0x000e220000008800 */
[----:B------:R-:W-:Y:S01]  /*47d0*/  LOP3.LUT P0, RZ, R4, 0x1f, RZ, 0xc0, !PT ;  /* 0x0000001f04ff7812 */ /* 0x000fe2000780c0ff */
[----:B------:R-:W-:Y:S01]  /*47e0*/  ULDC UR5, c[0x0][0x658] ;  /* 0x0001960000057ab9 */ /* 0x000fe20000000800 */
[C---:B------:R-:W-:Y:S01]  /*47f0*/  ISETP.NE.AND P2, PT, R3.reuse, RZ, PT ;  /* 0x000000ff0300720c */ /* 0x040fe20003f45270 */
[----:B------:R-:W-:Y:S01]  /*4800*/  UMOV UR6, 0xffffffff ;  /* 0xffffffff00067882 */ /* 0x000fe20000000000 */
[----:B------:R-:W-:Y:S01]  /*4810*/  ISETP.NE.OR P0, PT, R3, RZ, !P0 ;  /* 0x000000ff0300720c */ /* 0x000fe20004705670 */
[----:B------:R-:W-:Y:S01]  /*4820*/  BSSY B0, `(.L_x_108) ;  /* 0x00000c9000007945 */ /* 0x000fe20003800000 */
[----:B------:R-:W-:Y:S01]  /*4830*/  USHF.L.U32 UR6, UR6, UR5, URZ ;  /* 0x0000000506067299 */ /* 0x000fe2000800063f */
[----:B------:R-:W-:Y:S01]  /*4840*/  IMAD.MOV.U32 R9, RZ, RZ, 0x1 ;  /* 0x00000001ff097424 */ /* 0x000fe200078e00ff */
[----:B------:R-:W-:Y:S01]  /*4850*/  LOP3.LUT R7, R16, 0x2, RZ, 0xfc, !PT ;  /* 0x0000000210077812 */ /* 0x000fe200078efcff */
[----:B------:R-:W-:Y:S01]  /*4860*/  IMAD.MOV.U32 R0, RZ, RZ, 0x1 ;  /* 0x00000001ff007424 */ /* 0x000fe200078e00ff */
[----:B------:R-:W-:Y:S01]  /*4870*/  ULDC UR4, c[0x0][0x600] ;  /* 0x0001800000047ab9 */ /* 0x000fe20000000800 */
[----:B------:R-:W-:Y:S01]  /*4880*/  IMAD.MOV.U32 R6, RZ, RZ, RZ ;  /* 0x000000ffff067224 */ /* 0x000fe200078e00ff */
[----:B------:R-:W-:Y:S01]  /*4890*/  UMOV UR7, 0x1 ;  /* 0x0000000100077882 */ /* 0x000fe20000000000 */
[----:B------:R-:W-:-:S02]  /*48a0*/  UIADD3 UR19, UR40, 0x1, URZ ;  /* 0x0000000128137890 */ /* 0x000fc4000fffe03f */
[----:B------:R-:W-:Y:S02]  /*48b0*/  UIADD3 UR15, UR4, -0x1, URZ ;  /* 0xffffffff040f7890 */ /* 0x000fe4000fffe03f */
[----:B------:R-:W-:Y:S02]  /*48c0*/  USHF.L.U32 UR17, UR7, UR5, URZ ;  /* 0x0000000507117299 */ /* 0x000fe4000800063f */
[----:B------:R-:W-:Y:S01]  /*48d0*/  ULOP3.LUT UR16, URZ, UR6, URZ, 0x33, !UPT ;  /* 0x000000063f107292 */ /* 0x000fe2000f8e333f */
[----:B------:R-:W-:Y:S01]  /*48e0*/  ULDC.64 UR20, c[0x0][0x198] ;  /* 0x0000660000147ab9 */ /* 0x000fe20000000a00 */
[C---:B0-----:R-:W-:Y:S02]  /*48f0*/  IMAD.SHL.U32 R3, R10.reuse, 0x800, RZ ;  /* 0x000008000a037824 */ /* 0x041fe400078e00ff */
[----:B------:R-:W-:-:S03]  /*4900*/  IMAD.SHL.U32 R10, R10, 0x20, RZ ;  /* 0x000000200a0a7824 */ /* 0x000fc600078e00ff */
[----:B------:R-:W-:Y:S02]  /*4910*/  LOP3.LUT R3, R3, 0x800, RZ, 0xc0, !PT ;  /* 0x0000080003037812 */ /* 0x000fe400078ec0ff */
[----:B------:R-:W-:Y:S02]  /*4920*/  LOP3.LUT R10, R10, 0x20, RZ, 0xc0, !PT ;  /* 0x000000200a0a7812 */ /* 0x000fe400078ec0ff */
[----:B------:R-:W-:-:S07]  /*4930*/  LOP3.LUT R8, R3, 0x1c300, RZ, 0xfc, !PT ;  /* 0x0001c30003087812 */ /* 0x000fce00078efcff */
.L_x_120:
[----:B------:R-:W-:-:S03]  /*4940*/  UMOV UR4, 0xffffffff ;  /* 0xffffffff00047882 */ /* 0x000fc60000000000 */
[----:B------:R-:W-:Y:S05]  /*4950*/  BRA.DIV UR4, `(.L_x_109) ;  /* 0x0000001e044c7947 */ /* 0x000fea000b800000 */
[----:B------:R-:W-:-:S13]  /*4960*/  ELECT P6, URZ, PT ;  /* 0x00000000003f782f */ /* 0x000fda00038c0000 */
.L_x_157:
[----:B------:R-:W0:Y:S01]  /*4970*/  LDC R3, c[0x0][0x28c] ;  /* 0x0000a300ff037b82 */ /* 0x000e220000000800 */
[----:B------:R-:W-:Y:S01]  /*4980*/  BSSY B1, `(.L_x_110) ;  /* 0x0000039000017945 */ /* 0x000fe20003800000 */
[----:B0-----:R-:W-:-:S13]  /*4990*/  ISETP.LT.OR P6, PT, R3, 0x1, !P6 ;  /* 0x000000010300780c */ /* 0x001fda00077c1670 */
[----:B------:R-:W-:Y:S05]  /*49a0*/  @P6 BRA `(.L_x_111) ;  /* 0x0000000000d86947 */ /* 0x000fea0003800000 */
[----:B------:R-:W-:Y:S02]  /*49b0*/  IMAD R22, R22, 0x40, R10 ;  /* 0x0000004016167824 */ /* 0x000fe400078e020a */
[----:B------:R-:W-:Y:S02]  /*49c0*/  IMAD.SHL.U32 R19, R19, 0x40, RZ ;  /* 0x0000004013137824 */ /* 0x000fe400078e00ff */
[----:B------:R-:W-:Y:S02]  /*49d0*/  IMAD.MOV.U32 R14, RZ, RZ, RZ ;  /* 0x000000ffff0e7224 */ /* 0x000fe400078e00ff */
[----:B------:R-:W-:Y:S02]  /*49e0*/  IMAD.U32 R15, RZ, RZ, UR19 ;  /* 0x00000013ff0f7e24 */ /* 0x000fe4000f8e00ff */
[----:B------:R-:W-:Y:S02]  /*49f0*/  IMAD.MOV.U32 R3, RZ, RZ, R0 ;  /* 0x000000ffff037224 */ /* 0x000fe400078e0000 */
[----:B------:R-:W-:-:S07]  /*4a00*/  IMAD.MOV.U32 R5, RZ, RZ, R6 ;  /* 0x000000ffff057224 */ /* 0x000fce00078e0006 */
.L_x_115:
[----:B------:R-:W0:Y:S01]  /*4a10*/  S2R R11, SR_CgaCtaId ;  /* 0x00000000000b7919 */ /* 0x000e220000008800 */
[----:B------:R-:W-:-:S04]  /*4a20*/  MOV R4, 0x400 ;  /* 0x0000040000047802 */ /* 0x000fc80000000f00 */
[----:B0-----:R-:W-:Y:S02]  /*4a30*/  LEA R12, R11, R4, 0x18 ;  /* 0x000000040b0c7211 */ /* 0x001fe400078ec0ff */
[----:B------:R-:W-:Y:S01]  /*4a40*/  SHF.L.U32 R4, R3, 0x1f, RZ ;  /* 0x0000001f03047819 */ /* 0x000fe200000006ff */
[----:B------:R-:W0:Y:S02]  /*4a50*/  @!P2 LDC R11, c[0x0][0x500] ;  /* 0x00014000ff0bab82 */ /* 0x000e240000000800 */
[----:B------:R-:W-:-:S04]  /*4a60*/  IMAD R13, R5, 0x8, R12 ;  /* 0x00000008050d7824 */ /* 0x000fc800078e020c */
[----:B------:R-:W1:Y:S02]  /*4a70*/  SYNCS.PHASECHK.TRANS64.TRYWAIT P1, [R13+URZ+0xe0], R4 ;  /* 0x0000e0040d0075a7 */ /* 0x000e64000802017f */
[----:B-1----:R-:W-:Y:S05]  /*4a80*/  @!P1 BRA `(.L_x_112) ;  /* 0x0000001c00209947 */ /* 0x002fea0003800000 */
.L_x_158:
[----:B-1----:R-:W-:Y:S01]  /*4a90*/  PRMT R4, R7, 0x9910, RZ ;  /* 0x0000991007047816 */ /* 0x002fe200000000ff */
[----:B0-----:R0:W-:Y:S03]  /*4aa0*/  @!P2 SYNCS.ARRIVE.TRANS64 RZ, [R13+URZ], R11 ;  /* 0x0000000b0dffa9a7 */ /* 0x0011e6000800003f */
[----:B------:R-:W-:-:S13]  /*4ab0*/  ISETP.NE.AND P1, PT, R4, 0x2, PT ;  /* 0x000000020400780c */ /* 0x000fda0003f25270 */
[----:B0-----:R-:W-:Y:S05]  /*4ac0*/  @P1 BRA `(.L_x_113) ;  /* 0x0000000000041947 */ /* 0x001fea0003800000 */
[----:B------:R-:W-:Y:S01]  /*4ad0*/  BPT.TRAP 0x1 ;  /* 0x000000040000795c */ /* 0x000fe20000300000 */
.L_x_113:
[----:B------:R-:W-:Y:S05]  /*4ae0*/  @P0 BRA `(.L_x_114) ;  /* 0x0000000000040947 */ /* 0x000fea0003800000 */
[----:B------:R-:W-:Y:S01]  /*4af0*/  BPT.TRAP 0x1 ;  /* 0x000000040000795c */ /* 0x000fe20000300000 */
.L_x_114:
[----:B------:R-:W-:Y:S01]  /*4b00*/  R2UR UR13, R12 ;  /* 0x000000000c0d72ca */ /* 0x000fe200000e0000 */
[----:B------:R-:W-:Y:S01]  /*4b10*/  IMAD R12, R5, 0x1000, R12 ;  /* 0x00001000050c7824 */ /* 0x000fe200078e020c */
[----:B------:R-:W-:Y:S01]  /*4b20*/  R2UR UR9, R13 ;  /* 0x000000000d0972ca */ /* 0x000fe200000e0000 */
[----:B------:R-:W-:Y:S01]  /*4b30*/  IMAD R4, R5, 0x1000, R8 ;  /* 0x0000100005047824 */ /* 0x000fe200078e0208 */
[----:B------:R-:W-:Y:S01]  /*4b40*/  UIADD3 UR4, UP0, UR20, 0xf0, URZ ;  /* 0x000000f014047890 */ /* 0x000fe2000ff1e03f */
[----:B------:R-:W-:Y:S01]  /*4b50*/  VIADD R15, R15, 0xffffffff ;  /* 0xffffffff0f0f7836 */ /* 0x000fe20000000000 */
[----:B------:R-:W-:Y:S01]  /*4b60*/  R2UR UR5, R12 ;  /* 0x000000000c0572ca */ /* 0x000fe200000e0000 */
[----:B------:R-:W-:Y:S01]  /*4b70*/  UIADD3 UR22, UP1, UR20, 0x1f0, URZ ;  /* 0x000001f014167890 */ /* 0x000fe2000ff3e03f */
[----:B------:R-:W-:Y:S01]  /*4b80*/  R2UR UR8, R4 ;  /* 0x00000000040872ca */ /* 0x000fe200000e0000 */
[----:B------:R-:W-:Y:S01]  /*4b90*/  VIADD R5, R5, 0x1 ;  /* 0x0000000105057836 */ /* 0x000fe20000000000 */
[----:B------:R-:W-:Y:S01]  /*4ba0*/  R2UR UR11, R19 ;  /* 0x00000000130b72ca */ /* 0x000fe200000e0000 */
[----:B------:R-:W-:Y:S01]  /*4bb0*/  UIADD3.X UR23, URZ, UR21, URZ, UP1, !UPT ;  /* 0x000000153f177290 */ /* 0x000fe20008ffe43f */
[----:B------:R-:W-:Y:S01]  /*4bc0*/  R2UR UR10, R14 ;  /* 0x000000000e0a72ca */ /* 0x000fe200000e0000 */
[----:B------:R-:W-:Y:S01]  /*4bd0*/  UMOV UR6, 0x0 ;  /* 0x0000000000067882 */ /* 0x000fe20000000000 */
[----:B------:R-:W-:Y:S01]  /*4be0*/  R2UR UR12, R2 ;  /* 0x00000000020c72ca */ /* 0x000fe200000e0000 */
[----:B------:R-:W-:Y:S01]  /*4bf0*/  UMOV UR7, 0x10000000 ;  /* 0x1000000000077882 */ /* 0x000fe20000000000 */
[----:B------:R-:W-:Y:S01]  /*4c00*/  R2UR UR18, R22 ;  /* 0x00000000161272ca */ /* 0x000fe200000e0000 */
[----:B------:R-:W-:Y:S01]  /*4c10*/  UMOV UR24, 0x30000 ;  /* 0x0003000000187882 */ /* 0x000fe20000000000 */
[----:B------:R-:W-:Y:S01]  /*4c20*/  ISETP.GT.AND P3, PT, R15, 0x1, PT ;  /* 0x000000010f00780c */ /* 0x000fe20003f64270 */
[----:B------:R-:W-:Y:S01]  /*4c30*/  UIADD3 UR14, UR5, 0x300, URZ ;  /* 0x00000300050e7890 */ /* 0x000fe2000fffe03f */
[----:B------:R-:W-:Y:S01]  /*4c40*/  ISETP.NE.AND P1, PT, R5, 0x1c, PT ;  /* 0x0000001c0500780c */ /* 0x000fe20003f25270 */
[----:B------:R-:W-:Y:S01]  /*4c50*/  UIADD3.X UR5, URZ, UR21, URZ, UP0, !UPT ;  /* 0x000000153f057290 */ /* 0x000fe200087fe43f */
[----:B------:R-:W-:Y:S01]  /*4c60*/  VIADD R14, R14, 0x40 ;  /* 0x000000400e0e7836 */ /* 0x000fe20000000000 */
[----:B------:R-:W-:Y:S01]  /*4c70*/  UIADD3 UR13, UR13, UR8, URZ ;  /* 0x000000080d0d7290 */ /* 0x000fe2000fffe03f */
[----:B------:R-:W-:-:S02]  /*4c80*/  SEL R4, RZ, 0x1, P1 ;  /* 0x00000001ff047807 */ /* 0x000fc40000800000 */
[----:B------:R-:W-:Y:S01]  /*4c90*/  UMOV UR8, UR14 ;  /* 0x0000000e00087c82 */ /* 0x000fe20008000000 */
[----:B------:R-:W-:Y:S02]  /*4ca0*/  SEL R5, R5, RZ, P1 ;  /* 0x000000ff05057207 */ /* 0x000fe40000800000 */
[----:B------:R-:W-:Y:S01]  /*4cb0*/  LOP3.LUT R3, R3, R4, RZ, 0x3c, !PT ;  /* 0x0000000403037212 */ /* 0x000fe200078e3cff */
[----:B------:R0:W-:Y:S02]  /*4cc0*/  UTMALDG.3D [UR8], [UR4], desc[UR6] ;  /* 0x00000608040075b4 */ /* 0x0001e40008011000 */
[----:B0-----:R-:W-:Y:S01]  /*4cd0*/  UMOV UR11, UR18 ;  /* 0x00000012000b7c82 */ /* 0x001fe20008000000 */
[----:B------:R-:W-:Y:S02]  /*4ce0*/  UMOV UR8, UR13 ;  /* 0x0000000d00087c82 */ /* 0x000fe40008000000 */
[----:B------:R0:W-:Y:S02]  /*4cf0*/  UTMALDG.3D.MULTICAST [UR8], [UR22], UR24, desc[UR6] ;  /* 0x00000608160073b4 */ /* 0x0001e40008011818 */
[----:B0-----:R-:W-:Y:S05]  /*4d00*/  @P3 BRA `(.L_x_115) ;  /* 0xfffffffc00403947 */ /* 0x001fea000383ffff */
.L_x_111:
[----:B------:R-:W-:Y:S05]  /*4d10*/  BSYNC B1 ;  /* 0x0000000000017941 */ /* 0x000fea0003800000 */
.L_x_110:
[----:B------:R-:W2:Y:S01]  /*4d20*/  LDL.64 R12, [R1] ;  /* 0x00000000010c7983 */ /* 0x000ea20000100a00 */
[----:B------:R-:W-:Y:S01]  /*4d30*/  LOP3.LUT P4, RZ, R9, 0xff, RZ, 0xc0, !PT ;  /* 0x000000ff09ff7812 */ /* 0x000fe2000788c0ff */
[----:B------:R-:W-:Y:S01]  /*4d40*/  VIADD R9, R6, UR40 ;  /* 0x0000002806097c36 */ /* 0x000fe20008000000 */
[----:B------:R-:W-:Y:S01]  /*4d50*/  ULDC.64 UR4, c[0x0][0x650] ;  /* 0x0001940000047ab9 */ /* 0x000fe20000000a00 */
[----:B------:R-:W-:Y:S01]  /*4d60*/  IMAD.U32 R4, RZ, RZ, UR40 ;  /* 0x00000028ff047e24 */ /* 0x000fe2000f8e00ff */
[----:B------:R-:W-:Y:S01]  /*4d70*/  UISETP.GE.U32.AND UP0, UPT, UR40, 0x1c, UPT ;  /* 0x0000001c2800788c */ /* 0x000fe2000bf06070 */
[----:B------:R-:W-:Y:S01]  /*4d80*/  BSSY B1, `(.L_x_116) ;  /* 0x0000070000017945 */ /* 0x000fe20003800000 */
[----:B------:R-:W-:Y:S01]  /*4d90*/  ISETP.GT.U32.AND P1, PT, R9, 0x1b, PT ;  /* 0x0000001b0900780c */ /* 0x000fe20003f24070 */
[----:B------:R-:W-:Y:S02]  /*4da0*/  IMAD.MOV.U32 R19, RZ, RZ, -0x1 ;  /* 0xffffffffff137424 */ /* 0x000fe400078e00ff */
[----:B------:R-:W-:Y:S01]  /*4db0*/  IMAD.MOV.U32 R22, RZ, RZ, -0x1 ;  /* 0xffffffffff167424 */ /* 0x000fe200078e00ff */
[----:B------:R-:W-:-:S02]  /*4dc0*/  ISETP.LT.U32.AND P1, PT, R4, 0x1c, P1 ;  /* 0x0000001c0400780c */ /* 0x000fc40000f21070 */
[----:B------:R-:W-:Y:S01]  /*4dd0*/  PLOP3.LUT P3, PT, PT, PT, UP0, 0x80, 0x0 ;  /* 0x000000000000781c */ /* 0x000fe20003f6f008 */
[----:B------:R-:W0:Y:S01]  /*4de0*/  @P4 S2R R3, SR_CgaCtaId ;  /* 0x0000000000034919 */ /* 0x000e220000008800 */
[----:B------:R-:W-:Y:S02]  /*4df0*/  @P4 MOV R2, 0x400 ;  /* 0x0000040000024802 */ /* 0x000fe40000000f00 */
[----:B------:R-:W-:-:S04]  /*4e00*/  SEL R5, RZ, 0x1, !P1 ;  /* 0x00000001ff057807 */ /* 0x000fc80004800000 */
[----:B------:R-:W-:Y:S02]  /*4e10*/  LOP3.LUT R0, R0, R5, RZ, 0x3c, !PT ;  /* 0x0000000500007212 */ /* 0x000fe400078e3cff */
[----:B0-----:R-:W-:-:S04]  /*4e20*/  @P4 LEA R2, R3, R2, 0x18 ;  /* 0x0000000203024211 */ /* 0x001fc800078ec0ff */
[----:B------:R0:W-:Y:S02]  /*4e30*/  @P4 SYNCS.ARRIVE.TRANS64.A1T0 RZ, [R2+URZ+0x1f8], RZ ;  /* 0x0001f8ff02ff49a7 */ /* 0x0001e4000810003f */
[----:B0-----:R-:W-:-:S05]  /*4e40*/  SHF.R.U32.HI R2, RZ, 0x2, R9 ;  /* 0x00000002ff027819 */ /* 0x001fca0000011609 */
[----:B------:R-:W-:-:S04]  /*4e50*/  IMAD.WIDE.U32 R2, R2, 0x24924925, RZ ;  /* 0x2492492502027825 */ /* 0x000fc800078e00ff */
[----:B------:R-:W-:Y:S01]  /*4e60*/  IMAD R6, R3, -0x1c, R9 ;  /* 0xffffffe403067824 */ /* 0x000fe200078e0209 */
[--C-:B------:R-:W-:Y:S01]  /*4e70*/  @P3 LOP3.LUT R0, R0, 0x1, R3.reuse, 0x78, !PT ;  /* 0x0000000100003812 */ /* 0x100fe200078e7803 */
[----:B------:R-:W-:Y:S01]  /*4e80*/  IMAD.MOV.U32 R2, RZ, RZ, -0x1 ;  /* 0xffffffffff027424 */ /* 0x000fe200078e00ff */
[----:B------:R-:W-:Y:S02]  /*4e90*/  PRMT R3, RZ, 0x7610, R3 ;  /* 0x00007610ff037816 */ /* 0x000fe40000000003 */
[----:B------:R-:W-:Y:S02]  /*4ea0*/  PRMT R9, RZ, 0x7610, R9 ;  /* 0x00007610ff097816 */ /* 0x000fe40000000009 */
[----:B--2---:R-:W-:-:S04]  /*4eb0*/  IADD3 R18, P4, R18, R12, RZ ;  /* 0x0000000c12127210 */ /* 0x004fc80007f9e0ff */
[----:B------:R-:W-:Y:S01]  /*4ec0*/  ISETP.GE.U32.AND P1, PT, R18, UR4, PT ;  /* 0x0000000412007c0c */ /* 0x000fe2000bf26070 */
[----:B------:R-:W-:-:S05]  /*4ed0*/  IMAD.X R17, R17, 0x1, R23, P4 ;  /* 0x0000000111117824 */ /* 0x000fca00020e0617 */
[----:B------:R-:W-:-:S13]  /*4ee0*/  ISETP.GE.U32.AND.EX P1, PT, R17, UR5, PT, P1 ;  /* 0x0000000511007c0c */ /* 0x000fda000bf26110 */
[----:B------:R-:W-:Y:S05]  /*4ef0*/  @P1 BRA `(.L_x_117) ;  /* 0x0000000400601947 */ /* 0x000fea0003800000 */
[----:B------:R-:W0:Y:S01]  /*4f00*/  S2R R12, SR_CTAID.X ;  /* 0x00000000000c7919 */ /* 0x000e220000002500 */
[----:B------:R-:W-:Y:S01]  /*4f10*/  ULDC.64 UR4, c[0x0][0x628] ;  /* 0x00018a0000047ab9 */ /* 0x000fe20000000a00 */
[----:B------:R-:W-:Y:S01]  /*4f20*/  ULDC UR7, c[0x0][0x630] ;  /* 0x00018c0000077ab9 */ /* 0x000fe20000000800 */
[----:B------:R-:W-:Y:S01]  /*4f30*/  ISETP.NE.U32.AND P1, PT, RZ, UR4, PT ;  /* 0x00000004ff007c0c */ /* 0x000fe2000bf25070 */
[----:B------:R-:W1:Y:S01]  /*4f40*/  S2R R13, SR_CTAID.Y ;  /* 0x00000000000d7919 */ /* 0x000e620000002600 */
[----:B------:R-:W-:Y:S01]  /*4f50*/  ULDC UR8, c[0x0][0x150] ;  /* 0x0000540000087ab9 */ /* 0x000fe20000000800 */
[----:B------:R-:W-:Y:S01]  /*4f60*/  IMAD.MOV.U32 R2, RZ, RZ, R18 ;  /* 0x000000ffff027224 */ /* 0x000fe200078e0012 */
[----:B------:R-:W-:Y:S01]  /*4f70*/  ISETP.NE.AND.EX P1, PT, RZ, UR5, PT, P1 ;  /* 0x00000005ff007c0c */ /* 0x000fe2000bf25310 */
[----:B------:R-:W-:Y:S01]  /*4f80*/  IMAD.MOV.U32 R3, RZ, RZ, R17 ;  /* 0x000000ffff037224 */ /* 0x000fe200078e0011 */
[----:B0-----:R-:W-:-:S11]  /*4f90*/  I2FP.F32.U32 R14, R12 ;  /* 0x0000000c000e7245 */ /* 0x001fd60000201000 */
[----:B------:R-:W-:Y:S05]  /*4fa0*/  @!P1 BRA `(.L_x_118) ;  /* 0x0000000000289947 */ /* 0x000fea0003800000 */
[----:B------:R-:W-:Y:S02]  /*4fb0*/  ULDC UR6, c[0x0][0x634] ;  /* 0x00018d0000067ab9 */ /* 0x000fe40000000800 */
[----:B------:R-:W-:-:S05]  /*4fc0*/  IADD3 R3, P1, R18, UR6, RZ ;  /* 0x0000000612037c10 */ /* 0x000fca000ff3e0ff */
[----:B------:R-:W-:-:S04]  /*4fd0*/  IMAD.X R11, RZ, RZ, R17, P1 ;  /* 0x000000ffff0b7224 */ /* 0x000fc800008e0611 */
[----:B------:R-:W-:-:S04]  /*4fe0*/  IMAD.WIDE.U32 R4, R11, UR4, RZ ;  /* 0x000000040b047c25 */ /* 0x000fc8000f8e00ff */
[----:B------:R-:W-:-:S04]  /*4ff0*/  IMAD.WIDE.U32 R4, P1, R3, UR5, R4 ;  /* 0x0000000503047c25 */ /* 0x000fc8000f820004 */
[----:B------:R-:W-:-:S04]  /*5000*/  IMAD.WIDE.U32 R2, R3, UR4, RZ ;  /* 0x0000000403027c25 */ /* 0x000fc8000f8e00ff */
[----:B------:R-:W-:Y:S01]  /*5010*/  IMAD.MOV.U32 R2, RZ, RZ, R5 ;  /* 0x000000ffff027224 */ /* 0x000fe200078e0005 */
[----:B------:R-:W-:Y:S01]  /*5020*/  IADD3 RZ, P3, R3, R4, RZ ;  /* 0x0000000403ff7210 */ /* 0x000fe20007f7e0ff */
[----:B------:R-:W-:-:S04]  /*5030*/  IMAD.X R3, RZ, RZ, RZ, P1 ;  /* 0x000000ffff037224 */ /* 0x000fc800008e06ff */
[----:B------:R-:W-:-:S08]  /*5040*/  IMAD.WIDE.U32.X R2, R11, UR5, R2, P3 ;  /* 0x000000050b027c25 */ /* 0x000fd000098e0402 */
.L_x_118:
[----:B------:R-:W0:Y:S01]  /*5050*/  LDC R21, c[0x0][0x65c] ;  /* 0x00019700ff157b82 */ /* 0x000e220000000800 */
[--C-:B------:R-:W-:Y:S01]  /*5060*/  SHF.R.U64 R11, R2, UR7, R3.reuse ;  /* 0x00000007020b7c19 */ /* 0x100fe20008001203 */
[----:B------:R-:W-:Y:S01]  /*5070*/  FMUL R14, R14, UR8 ;  /* 0x000000080e0e7c20 */ /* 0x000fe20008400000 */
[----:B------:R-:W-:Y:S01]  /*5080*/  SHF.R.U32.HI R2, RZ, UR7, R3 ;  /* 0x00000007ff027c19 */ /* 0x000fe20008011603 */
[----:B------:R-:W-:Y:S01]  /*5090*/  ULDC UR6, c[0x0][0x154] ;  /* 0x0000550000067ab9 */ /* 0x000fe20000000800 */
[----:B------:R-:W-:Y:S01]  /*50a0*/  IADD3 R15, P1, RZ, -R11, RZ ;  /* 0x8000000bff0f7210 */ /* 0x000fe20007f3e0ff */
[----:B------:R-:W-:Y:S01]  /*50b0*/  ULDC.64 UR4, c[0x0][0x620] ;  /* 0x0001880000047ab9 */ /* 0x000fe20000000a00 */
[----:B-1----:R-:W-:Y:S01]  /*50c0*/  I2FP.F32.U32 R3, R13 ;  /* 0x0000000d00037245 */ /* 0x002fe20000201000 */
[----:B------:R-:W1:Y:S01]  /*50d0*/  LDC R19, c[0x0][0x144] ;  /* 0x00005100ff137b82 */ /* 0x000e620000000800 */
[----:B------:R-:W2:Y:S01]  /*50e0*/  F2I.U32.TRUNC.NTZ R14, R14 ;  /* 0x0000000e000e7305 */ /* 0x000ea2000020f000 */
[----:B------:R-:W-:-:S02]  /*50f0*/  IMAD.X R2, RZ, RZ, ~R2, P1 ;  /* 0x000000ffff027224 */ /* 0x000fc400008e0e02 */
[----:B------:R-:W-:Y:S01]  /*5100*/  FMUL R4, R3, UR6 ;  /* 0x0000000603047c20 */ /* 0x000fe20008400000 */
[----:B------:R-:W-:Y:S01]  /*5110*/  IMAD.MOV.U32 R3, RZ, RZ, R17 ;  /* 0x000000ffff037224 */ /* 0x000fe200078e0011 */
[----:B------:R-:W-:Y:S01]  /*5120*/  ULDC.64 UR6, c[0x0][0x640] ;  /* 0x0001900000067ab9 */ /* 0x000fe20000000a00 */
[----:B------:R-:W-:Y:S01]  /*5130*/  IMAD R2, R2, UR4, RZ ;  /* 0x0000000402027c24 */ /* 0x000fe2000f8e02ff */
[----:B------:R-:W3:Y:S01]  /*5140*/  LDC R20, c[0x0][0x148] ;  /* 0x00005200ff147b82 */ /* 0x000ee20000000800 */
[----:B------:R-:W-:Y:S01]  /*5150*/  ISETP.NE.U32.AND P1, PT, RZ, UR6, PT ;  /* 0x00000006ff007c0c */ /* 0x000fe2000bf25070 */
[----:B------:R-:W4:Y:S01]  /*5160*/  F2I.U32.TRUNC.NTZ R4, R4 ;  /* 0x0000000400047305 */ /* 0x000f22000020f000 */
[----:B------:R-:W-:Y:S02]  /*5170*/  IMAD R5, R15, UR5, R2 ;  /* 0x000000050f057c24 */ /* 0x000fe4000f8e0202 */
[----:B------:R-:W-:Y:S01]  /*5180*/  IMAD.MOV.U32 R2, RZ, RZ, R18 ;  /* 0x000000ffff027224 */ /* 0x000fe200078e0012 */
[----:B------:R-:W-:-:S02]  /*5190*/  ISETP.NE.AND.EX P1, PT, RZ, UR7, PT, P1 ;  /* 0x00000007ff007c0c */ /* 0x000fc4000bf25310 */
[----:B0-----:R-:W-:Y:S01]  /*51a0*/  ISETP.NE.AND P4, PT, R21, 0x1, PT ;  /* 0x000000011500780c */ /* 0x001fe20003f85270 */
[----:B------:R-:W-:Y:S01]  /*51b0*/  IMAD.WIDE.U32 R2, R15, UR4, R2 ;  /* 0x000000040f027c25 */ /* 0x000fe2000f8e0002 */
[----:B------:R-:W-:-:S03]  /*51c0*/  ULDC UR4, c[0x0][0x618] ;  /* 0x0001860000047ab9 */ /* 0x000fc60000000800 */
[----:B--2---:R-:W-:Y:S02]  /*51d0*/  IMAD.MOV R14, RZ, RZ, -R14 ;  /* 0x000000ffff0e7224 */ /* 0x004fe400078e0a0e */
[----:B------:R-:W-:Y:S02]  /*51e0*/  IMAD.IADD R3, R3, 0x1, R5 ;  /* 0x0000000103037824 */ /* 0x000fe400078e0205 */
[----:B-1----:R-:W-:-:S03]  /*51f0*/  IMAD R12, R19, R14, R12 ;  /* 0x0000000e130c7224 */ /* 0x002fc600078e020c */
[--C-:B------:R-:W-:Y:S01]  /*5200*/  SHF.R.U64 R14, R2, UR4, R3.reuse ;  /* 0x00000004020e7c19 */ /* 0x100fe20008001203 */
[----:B----4-:R-:W-:Y:S01]  /*5210*/  IMAD.MOV R2, RZ, RZ, -R4 ;  /* 0x000000ffff027224 */ /* 0x010fe200078e0a04 */
[----:B------:R-:W-:Y:S01]  /*5220*/  SHF.R.U32.HI R3, RZ, UR4, R3 ;  /* 0x00000004ff037c19 */ /* 0x000fe20008011603 */
[----:B------:R-:W-:Y:S02]  /*5230*/  ULDC UR4, c[0x0][0x608] ;  /* 0x0001820000047ab9 */ /* 0x000fe40000000800 */
[----:B---3--:R-:W-:Y:S01]  /*5240*/  @P4 IMAD R12, R20, R2, R13 ;  /* 0x00000002140c4224 */ /* 0x008fe200078e020d */
[--C-:B------:R-:W-:Y:S02]  /*5250*/  SHF.R.U64 R19, R14, UR4, R3.reuse ;  /* 0x000000040e137c19 */ /* 0x100fe40008001203 */
[----:B------:R-:W-:Y:S01]  /*5260*/  SHF.R.U32.HI R2, RZ, UR4, R3 ;  /* 0x00000004ff027c19 */ /* 0x000fe20008011603 */
[----:B------:R-:W-:-:S03]  /*5270*/  ULDC UR4, c[0x0][0x658] ;  /* 0x0001960000047ab9 */ /* 0x000fc60000000800 */
[--C-:B------:R-:W-:Y:S02]  /*5280*/  SHF.R.U64 R13, R19, UR4, R2.reuse ;  /* 0x00000004130d7c19 */ /* 0x100fe40008001202 */
[----:B------:R-:W-:-:S03]  /*5290*/  SHF.R.U32.HI R2, RZ, UR4, R2 ;  /* 0x00000004ff027c19 */ /* 0x000fc60008011602 */
[----:B------:R-:W-:Y:S02]  /*52a0*/  IMAD.MOV.U32 R4, RZ, RZ, R13 ;  /* 0x000000ffff047224 */ /* 0x000fe400078e000d */
[----:B------:R-:W-:Y:S01]  /*52b0*/  IMAD.MOV.U32 R3, RZ, RZ, R2 ;  /* 0x000000ffff037224 */ /* 0x000fe200078e0002 */
[----:B------:R-:W-:Y:S06]  /*52c0*/  @!P1 BRA `(.L_x_119) ;  /* 0x00000000002c9947 */ /* 0x000fec0003800000 */
        /* <DEDUP_REMOVED lines=9> */
[----:B------:R-:W-:-:S04]  /*5360*/  IMAD.WIDE.U32.X R2, R15, UR7, R2, P3 ;  /* 0x000000070f027c25 */ /* 0x000fc800098e0402 */
[----:B------:R-:W-:-:S07]  /*5370*/  IMAD.MOV.U32 R4, RZ, RZ, R2 ;  /* 0x000000ffff047224 */ /* 0x000fce00078e0002 */
.L_x_119:
[----:B------:R-:W-:Y:S01]  /*5380*/  ULDC UR4, c[0x0][0x648] ;  /* 0x0001920000047ab9 */ /* 0x000fe20000000800 */
[----:B------:R-:W-:Y:S01]  /*5390*/  LOP3.LUT R2, R19, UR16, RZ, 0xc0, !PT ;  /* 0x0000001013027c12 */ /* 0x000fe2000f8ec0ff */
[----:B------:R-:W-:Y:S01]  /*53a0*/  ULDC UR5, c[0x0][0x610] ;  /* 0x0001840000057ab9 */ /* 0x000fe20000000800 */
[----:B------:R-:W-:Y:S01]  /*53b0*/  SHF.R.U64 R3, R4, UR4, R3 ;  /* 0x0000000404037c19 */ /* 0x000fe20008001203 */
[----:B------:R-:W-:Y:S01]  /*53c0*/  ULDC UR4, c[0x0][0x638] ;  /* 0x00018e0000047ab9 */ /* 0x000fe20000000800 */
[----:B------:R-:W-:-:S03]  /*53d0*/  LOP3.LUT R14, R14, UR15, RZ, 0xc0, !PT ;  /* 0x0000000f0e0e7c12 */ /* 0x000fc6000f8ec0ff */
[----:B------:R-:W-:Y:S02]  /*53e0*/  IMAD.MOV R4, RZ, RZ, -R3 ;  /* 0x000000ffff047224 */ /* 0x000fe400078e0a03 */
[----:B------:R-:W-:Y:S02]  /*53f0*/  IMAD R3, R3, UR17, R2 ;  /* 0x0000001103037c24 */ /* 0x000fe4000f8e0202 */
[----:B------:R-:W-:Y:S01]  /*5400*/  IMAD R13, R4, UR4, R13 ;  /* 0x00000004040d7c24 */ /* 0x000fe2000f8e020d */
[----:B------:R-:W-:Y:S01]  /*5410*/  ULDC UR4, c[0x0][0x600] ;  /* 0x0001800000047ab9 */ /* 0x000fe20000000800 */
[----:B------:R-:W-:Y:S02]  /*5420*/  IMAD R12, R3, UR5, R12 ;  /* 0x00000005030c7c24 */ /* 0x000fe4000f8e020c */
[----:B------:R-:W-:Y:S02]  /*5430*/  IMAD R13, R13, UR4, R14 ;  /* 0x000000040d0d7c24 */ /* 0x000fe4000f8e020e */
[----:B------:R-:W-:-:S02]  /*5440*/  IMAD.MOV.U32 R3, RZ, RZ, 0x1 ;  /* 0x00000001ff037424 */ /* 0x000fc400078e00ff */
[----:B------:R-:W-:Y:S01]  /*5450*/  IMAD.MOV.U32 R2, RZ, RZ, R11 ;  /* 0x000000ffff027224 */ /* 0x000fe200078e000b */
[----:B------:R-:W-:Y:S02]  /*5460*/  SEL R22, R13, R12, !P4 ;  /* 0x0000000c0d167207 */ /* 0x000fe40006000000 */
[----:B------:R-:W-:-:S07]  /*5470*/  SEL R19, R12, R13, !P4 ;  /* 0x0000000d0c137207 */ /* 0x000fce0006000000 */
.L_x_117:
[----:B------:R-:W-:Y:S05]  /*5480*/  BSYNC B1 ;  /* 0x0000000000017941 */ /* 0x000fea0003800000 */
.L_x_116:
[----:B------:R-:W-:-:S13]  /*5490*/  LOP3.LUT P1, RZ, R3, 0xff, RZ, 0xc0, !PT ;  /* 0x000000ff03ff7812 */ /* 0x000fda000782c0ff */
[----:B------:R-:W-:Y:S05]  /*54a0*/  @P1 BRA `(.L_x_120) ;  /* 0xfffffff400241947 */ /* 0x000fea000383ffff */
[----:B------:R-:W-:Y:S05]  /*54b0*/  BSYNC B0 ;  /* 0x0000000000007941 */ /* 0x000fea0003800000 */
.L_x_108:
[----:B------:R-:W-:-:S03]  /*54c0*/  UMOV UR4, 0xffffffff ;  /* 0xffffffff00047882 */ /* 0x000fc60000000000 */
[----:B------:R-:W-:Y:S05]  /*54d0*/  BRA.DIV UR4, `(.L_x_121) ;  /* 0x0000001204a07947 */ /* 0x000fea000b800000 */
[----:B------:R-:W-:-:S13]  /*54e0*/  ELECT P6, URZ, PT ;  /* 0x00000000003f782f */ /* 0x000fda00038c0000 */
.L_x_161:
[----:B------:R-:W-:Y:S04]  /*54f0*/  BSSY B0, `(.L_x_122) ;  /* 0x0000103000007945 */ /* 0x000fe80003800000 */
[----:B------:R-:W-:Y:S05]  /*5500*/  @!P6 BRA `(.L_x_123) ;  /* 0x000000100004e947 */ /* 0x000fea0003800000 */
[----:B------:R-:W-:-:S04]  /*5510*/  LOP3.LUT R16, R16, 0x2, RZ, 0xfc, !PT ;  /* 0x0000000210107812 */ /* 0x000fc800078efcff */
[----:B------:R-:W-:-:S13]  /*5520*/  ISETP.NE.AND P0, PT, R16, 0x3, PT ;  /* 0x000000031000780c */ /* 0x000fda0003f05270 */
[----:B------:R-:W-:Y:S05]  /*5530*/  @!P0 BRA `(.L_x_124) ;  /* 0x0000000000048947 */ /* 0x000fea0003800000 */
[----:B------:R-:W-:Y:S01]  /*5540*/  BPT.TRAP 0x1 ;  /* 0x000000040000795c */ /* 0x000fe20000300000 */
.L_x_124:
[----:B------:R-:W0:Y:S01]  /*5550*/  S2R R3, SR_CgaCtaId ;  /* 0x0000000000037919 */ /* 0x000e220000008800 */
[----:B------:R-:W-:-:S04]  /*5560*/  MOV R2, 0x400 ;  /* 0x0000040000027802 */ /* 0x000fc80000000f00 */
[----:B0-----:R-:W-:Y:S02]  /*5570*/  LEA R3, R3, R2, 0x18 ;  /* 0x0000000203037211 */ /* 0x001fe400078ec0ff */
[----:B------:R-:W-:-:S03]  /*5580*/  SHF.L.U32 R2, R0, 0x1f, RZ ;  /* 0x0000001f00027819 */ /* 0x000fc600000006ff */
[----:B------:R-:W-:-:S04]  /*5590*/  VIADD R3, R3, 0xe0 ;  /* 0x000000e003037836 */ /* 0x000fc80000000000 */
[C---:B------:R-:W-:Y:S02]  /*55a0*/  IMAD R7, R6.reuse, 0x8, R3 ;  /* 0x0000000806077824 */ /* 0x040fe400078e0203 */
[----:B------:R-:W-:Y:S02]  /*55b0*/  VIADD R6, R6, 0x1 ;  /* 0x0000000106067836 */ /* 0x000fe40000000000 */
[----:B------:R-:W0:Y:S03]  /*55c0*/  SYNCS.PHASECHK.TRANS64.TRYWAIT P0, [R7+URZ], R2 ;  /* 0x00000002070075a7 */ /* 0x000e26000800017f */
[----:B------:R-:W-:-:S04]  /*55d0*/  ISETP.NE.AND P1, PT, R6, 0x1c, PT ;  /* 0x0000001c0600780c */ /* 0x000fc80003f25270 */
[----:B------:R-:W-:Y:S02]  /*55e0*/  SEL R5, RZ, 0x1, P1 ;  /* 0x00000001ff057807 */ /* 0x000fe40000800000 */
[----:B------:R-:W-:Y:S02]  /*55f0*/  SEL R6, R6, RZ, P1 ;  /* 0x000000ff06067207 */ /* 0x000fe40000800000 */
[----:B------:R-:W-:-:S03]  /*5600*/  LOP3.LUT R5, R0, R5, RZ, 0x3c, !PT ;  /* 0x0000000500057212 */ /* 0x000fc600078e3cff */
[----:B------:R-:W-:Y:S01]  /*5610*/  IMAD R9, R6, 0x8, R3 ;  /* 0x0000000806097824 */ /* 0x000fe200078e0203 */
[----:B------:R-:W-:Y:S01]  /*5620*/  SHF.L.U32 R4, R5, 0x1f, RZ ;  /* 0x0000001f05047819 */ /* 0x000fe200000006ff */
[----:B0-----:R-:W-:Y:S06]  /*5630*/  @!P0 BRA `(.L_x_125) ;  /* 0x0000001000688947 */ /* 0x001fec0003800000 */
.L_x_162:
[----:B------:R-:W1:Y:S01]  /*5640*/  SYNCS.PHASECHK.TRANS64.TRYWAIT P0, [R9+URZ], R4 ;  /* 0x00000004090075a7 */ /* 0x000e62000800017f */
[----:B------:R-:W-:-:S05]  /*5650*/  VIADD R0, R6, 0x1 ;  /* 0x0000000106007836 */ /* 0x000fca0000000000 */
[----:B------:R-:W-:-:S04]  /*5660*/  ISETP.NE.AND P1, PT, R0, 0x1c, PT ;  /* 0x0000001c0000780c */ /* 0x000fc80003f25270 */
[----:B0-----:R-:W-:Y:S02]  /*5670*/  SEL R2, RZ, 0x1, P1 ;  /* 0x00000001ff027807 */ /* 0x001fe40000800000 */
[----:B------:R-:W-:Y:S02]  /*5680*/  SEL R0, R0, RZ, P1 ;  /* 0x000000ff00007207 */ /* 0x000fe40000800000 */
[----:B------:R-:W-:-:S03]  /*5690*/  LOP3.LUT R7, R5, R2, RZ, 0x3c, !PT ;  /* 0x0000000205077212 */ /* 0x000fc600078e3cff */
[----:B------:R-:W-:Y:S01]  /*56a0*/  IMAD R6, R0, 0x8, R3 ;  /* 0x0000000800067824 */ /* 0x000fe200078e0203 */
[----:B------:R-:W-:Y:S01]  /*56b0*/  SHF.L.U32 R5, R7, 0x1f, RZ ;  /* 0x0000001f07057819 */ /* 0x000fe200000006ff */
[----:B-1----:R-:W-:Y:S06]  /*56c0*/  @!P0 BRA `(.L_x_126) ;  /* 0x0000001000588947 */ /* 0x002fec0003800000 */
.L_x_163:
[----:B------:R-:W1:Y:S01]  /*56d0*/  SYNCS.PHASECHK.TRANS64.TRYWAIT P0, [R6+URZ], R5 ;  /* 0x00000005060075a7 */ /* 0x000e62000800017f */
[----:B------:R-:W-:-:S05]  /*56e0*/  VIADD R0, R0, 0x1 ;  /* 0x0000000100007836 */ /* 0x000fca0000000000 */
[----:B------:R-:W-:-:S04]  /*56f0*/  ISETP.NE.AND P1, PT, R0, 0x1c, PT ;  /* 0x0000001c0000780c */ /* 0x000fc80003f25270 */
[----:B------:R-:W-:Y:S02]  /*5700*/  SEL R2, RZ, 0x1, P1 ;  /* 0x00000001ff027807 */ /* 0x000fe40000800000 */
[----:B------:R-:W-:Y:S02]  /*5710*/  SEL R0, R0, RZ, P1 ;  /* 0x000000ff00007207 */ /* 0x000fe40000800000 */
[----:B------:R-:W-:-:S03]  /*5720*/  LOP3.LUT R7, R7, R2, RZ, 0x3c, !PT ;  /* 0x0000000207077212 */ /* 0x000fc600078e3cff */
[----:B0-----:R-:W-:Y:S01]  /*5730*/  IMAD R9, R0, 0x8, R3 ;  /* 0x0000000800097824 */ /* 0x001fe200078e0203 */
[----:B------:R-:W-:Y:S01]  /*5740*/  SHF.L.U32 R4, R7, 0x1f, RZ ;  /* 0x0000001f07047819 */ /* 0x000fe200000006ff */
[----:B-1----:R-:W-:Y:S06]  /*5750*/  @!P0 BRA `(.L_x_127) ;  /* 0x0000001000488947 */ /* 0x002fec0003800000 */
.L_x_164:
        /* <DEDUP_REMOVED lines=9> */
.L_x_165:
        /* <DEDUP_REMOVED lines=9> */
.L_x_166:
        /* <DEDUP_REMOVED lines=9> */
.L_x_167:
        /* <DEDUP_REMOVED lines=9> */
.L_x_168:
        /* <DEDUP_REMOVED lines=9> */
.L_x_169:
        /* <DEDUP_REMOVED lines=9> */
.L_x_170:
        /* <DEDUP_REMOVED lines=9> */
.L_x_171:
        /* <DEDUP_REMOVED lines=9> */
.L_x_172:
        /* <DEDUP_REMOVED lines=9> */
.L_x_173:
        /* <DEDUP_REMOVED lines=9> */
.L_x_174:
        /* <DEDUP_REMOVED lines=9> */
.L_x_175:
        /* <DEDUP_REMOVED lines=9> */
.L_x_176:
        /* <DEDUP_REMOVED lines=9> */
.L_x_177:
        /* <DEDUP_REMOVED lines=9> */
.L_x_178:
        /* <DEDUP_REMOVED lines=9> */
.L_x_179:
        /* <DEDUP_REMOVED lines=9> */
.L_x_180:
        /* <DEDUP_REMOVED lines=9> */
.L_x_181:
        /* <DEDUP_REMOVED lines=9> */
.L_x_182:
        /* <DEDUP_REMOVED lines=9> */
.L_x_183:
        /* <DEDUP_REMOVED lines=9> */
.L_x_184:
        /* <DEDUP_REMOVED lines=9> */
.L_x_185:
        /* <DEDUP_REMOVED lines=9> */
.L_x_186:
        /* <DEDUP_REMOVED lines=9> */
.L_x_187:
[----:B------:R-:W1:Y:S01]  /*6450*/  SYNCS.PHASECHK.TRANS64.TRYWAIT P0, [R6+URZ], R5 ;  /* 0x00000005060075a7 */ /* 0x000e62000800017f */
[----:B------:R-:W-:-:S05]  /*6460*/  VIADD R0, R0, 0x1 ;  /* 0x0000000100007836 */ /* 0x000fca0000000000 */
[----:B------:R-:W-:-:S04]  /*6470*/  ISETP.NE.AND P1, PT, R0, 0x1c, PT ;  /* 0x0000001c0000780c */ /* 0x000fc80003f25270 */
[----:B------:R-:W-:Y:S02]  /*6480*/  SEL R2, RZ, 0x1, P1 ;  /* 0x00000001ff027807 */ /* 0x000fe40000800000 */
[----:B------:R-:W-:Y:S02]  /*6490*/  SEL R0, R0, RZ, P1 ;  /* 0x000000ff00007207 */ /* 0x000fe40000800000 */
[----:B------:R-:W-:Y:S01]  /*64a0*/  LOP3.LUT R2, R7, R2, RZ, 0x3c, !PT ;  /* 0x0000000207027212 */ /* 0x000fe200078e3cff */
[----:B-1----:R-:W-:Y:S06]  /*64b0*/  @!P0 BRA `(.L_x_151) ;  /* 0x0000000800d08947 */ /* 0x002fec0003800000 */
.L_x_188:
[----:B------:R-:W-:Y:S01]  /*64c0*/  IMAD R3, R0, 0x8, R3 ;  /* 0x0000000800037824 */ /* 0x000fe200078e0203 */
[----:B------:R-:W-:-:S07]  /*64d0*/  SHF.L.U32 R0, R2, 0x1f, RZ ;  /* 0x0000001f02007819 */ /* 0x000fce00000006ff */
.L_x_152:
[----:B--2---:R2:W3:Y:S02]  /*64e0*/  SYNCS.PHASECHK.TRANS64.TRYWAIT P0, [R3+URZ], R0 ;  /* 0x00000000030075a7 */ /* 0x0044e4000800017f */
[----:B---3--:R-:W-:Y:S05]  /*64f0*/  @!P0 NANOSLEEP.SYNCS 0x989680 ;  /* 0x009896800000895d */ /* 0x008fea0003900000 */
[----:B------:R-:W3:Y:S02]  /*6500*/  @!P0 SYNCS.PHASECHK.TRANS64 P0, [R3+URZ], R0 ;  /* 0x00000000030085a7 */ /* 0x000ee4000800007f */
[----:B---3--:R-:W-:Y:S05]  /*6510*/  @!P0 BRA `(.L_x_152) ;  /* 0xfffffffc00f08947 */ /* 0x008fea000383ffff */
.L_x_123:
[----:B------:R-:W-:Y:S05]  /*6520*/  BSYNC B0 ;  /* 0x0000000000007941 */ /* 0x000fea0003800000 */
.L_x_122:
[----:B------:R-:W-:Y:S05]  /*6530*/  EXIT ;  /* 0x000000000000794d */ /* 0x000fea0003800000 */
.L_x_20:
[----:B-1----:R1:W2:Y:S02]  /*6540*/  SYNCS.PHASECHK.TRANS64.TRYWAIT P0, [R65+URZ], R0 ;  /* 0x00000000410075a7 */ /* 0x0022a4000800017f */
[----:B--2---:R-:W-:Y:S05]  /*6550*/  @!P0 NANOSLEEP.SYNCS 0x989680 ;  /* 0x009896800000895d */ /* 0x004fea0003900000 */
[----:B------:R-:W2:Y:S02]  /*6560*/  @!P0 SYNCS.PHASECHK.TRANS64 P0, [R65+URZ], R0 ;  /* 0x00000000410085a7 */ /* 0x000ea4000800007f */
[----:B--2---:R-:W-:Y:S05]  /*6570*/  @!P0 BRA `(.L_x_20) ;  /* 0xfffffffc00f08947 */ /* 0x004fea000383ffff */
[----:B------:R-:W-:Y:S05]  /*6580*/  BRA `(.L_x_153) ;  /* 0xffffffb4003c7947 */ /* 0x000fea000383ffff */
.L_x_25:
[----:B--2---:R2:W3:Y:S02]  /*6590*/  SYNCS.PHASECHK.TRANS64.TRYWAIT P1, [R3+URZ], R0 ;  /* 0x00000000030075a7 */ /* 0x0044e4000802017f */
[----:B---3--:R-:W-:Y:S05]  /*65a0*/  @!P1 NANOSLEEP.SYNCS 0x989680 ;  /* 0x009896800000995d */ /* 0x008fea0003900000 */
[----:B------:R-:W3:Y:S02]  /*65b0*/  @!P1 SYNCS.PHASECHK.TRANS64 P1, [R3+URZ], R0 ;  /* 0x00000000030095a7 */ /* 0x000ee4000802007f */
[----:B---3--:R-:W-:Y:S05]  /*65c0*/  @!P1 BRA `(.L_x_25) ;  /* 0xfffffffc00f09947 */ /* 0x008fea000383ffff */
[----:B------:R-:W-:Y:S05]  /*65d0*/  BRA `(.L_x_24) ;  /* 0xffffffb400a47947 */ /* 0x000fea000383ffff */
.L_x_30:
[----:B--2---:R-:W-:-:S04]  /*65e0*/  IMAD.U32 R5, RZ, RZ, UR4 ;  /* 0x00000004ff057e24 */ /* 0x004fc8000f8e00ff */
[----:B------:R2:W3:Y:S03]  /*65f0*/  SYNCS.PHASECHK.TRANS64.TRYWAIT P1, [R5+URZ], R4 ;  /* 0x00000004050075a7 */ /* 0x0004e6000802017f */
[----:B---3--:R-:W-:Y:S05]  /*6600*/  @!P1 NANOSLEEP.SYNCS 0x989680 ;  /* 0x009896800000995d */ /* 0x008fea0003900000 */
[----:B------:R-:W3:Y:S02]  /*6610*/  @!P1 SYNCS.PHASECHK.TRANS64 P1, [R5+URZ], R4 ;  /* 0x00000004050095a7 */ /* 0x000ee4000802007f */
[----:B---3--:R-:W-:Y:S05]  /*6620*/  @!P1 BRA `(.L_x_30) ;  /* 0xfffffffc00ec9947 */ /* 0x008fea000383ffff */
[----:B------:R-:W-:Y:S05]  /*6630*/  BRA `(.L_x_29) ;  /* 0xffffffb8001c7947 */ /* 0x000fea000383ffff */
.L_x_36:
[----:B-1----:R1:W2:Y:S02]  /*6640*/  SYNCS.PHASECHK.TRANS64.TRYWAIT P0, [R65+URZ+0x10], R0 ;  /* 0x00001000410075a7 */ /* 0x0022a4000800017f */
[----:B--2---:R-:W-:Y:S05]  /*6650*/  @!P0 NANOSLEEP.SYNCS 0x989680 ;  /* 0x009896800000895d */ /* 0x004fea0003900000 */
[----:B------:R-:W2:Y:S02]  /*6660*/  @!P0 SYNCS.PHASECHK.TRANS64 P0, [R65+URZ+0x10], R0 ;  /* 0x00001000410085a7 */ /* 0x000ea4000800007f */
[----:B--2---:R-:W-:Y:S05]  /*6670*/  @!P0 BRA `(.L_x_36) ;  /* 0xfffffffc00f08947 */ /* 0x004fea000383ffff */
[----:B------:R-:W-:Y:S05]  /*6680*/  BRA `(.L_x_154) ;  /* 0xffffffbc00287947 */ /* 0x000fea000383ffff */
.L_x_109:
[----:B------:R-:W-:Y:S01]  /*6690*/  BSSY B1, `(.L_x_155) ;  /* 0x0000006000017945 */ /* 0x000fe20003800000 */
[----:B------:R-:W-:-:S07]  /*66a0*/  IMAD.MOV.U32 R15, RZ, RZ, -0x1 ;  /* 0xffffffffff0f7424 */ /* 0x000fce00078e00ff */
[----:B-----5:R-:W-:Y:S05]  /*66b0*/  WARPSYNC.COLLECTIVE R15, `(.L_x_156) ;  /* 0x000000000f0c7348 */ /* 0x020fea0003c00000 */
[----:B------:R-:W-:Y:S02]  /*66c0*/  ELECT P6, UR62, PT ;  /* 0x00000000003e782f */ /* 0x000fe400038c0000 */
[----:B------:R-:W-:Y:S01]  /*66d0*/  MOV R14, UR62 ;  /* 0x0000003e000e7c02 */ /* 0x000fe20008000f00 */
[----:B-----5:R-:W-:Y:S10]  /*66e0*/  ENDCOLLECTIVE ;  /* 0x000000000000791b */ /* 0x020ff40003800000 */
.L_x_156:
[----:B------:R-:W-:Y:S05]  /*66f0*/  BSYNC B1 ;  /* 0x0000000000017941 */ /* 0x000fea0003800000 */
.L_x_155:
[----:B------:R-:W-:Y:S05]  /*6700*/  BRA `(.L_x_157) ;  /* 0xffffffe000987947 */ /* 0x000fea000383ffff */
.L_x_112:
[----:B-1----:R1:W2:Y:S02]  /*6710*/  SYNCS.PHASECHK.TRANS64.TRYWAIT P1, [R13+URZ+0xe0], R4 ;  /* 0x0000e0040d0075a7 */ /* 0x0022a4000802017f */
[----:B--2---:R-:W-:Y:S05]  /*6720*/  @!P1 NANOSLEEP.SYNCS 0x989680 ;  /* 0x009896800000995d */ /* 0x004fea0003900000 */
[----:B------:R-:W2:Y:S02]  /*6730*/  @!P1 SYNCS.PHASECHK.TRANS64 P1, [R13+URZ+0xe0], R4 ;  /* 0x0000e0040d0095a7 */ /* 0x000ea4000802007f */
[----:B--2---:R-:W-:Y:S05]  /*6740*/  @!P1 BRA `(.L_x_112) ;  /* 0xfffffffc00f09947 */ /* 0x004fea000383ffff */
[----:B------:R-:W-:Y:S05]  /*6750*/  BRA `(.L_x_158) ;  /* 0xffffffe000cc7947 */ /* 0x000fea000383ffff */
.L_x_121:
[----:B------:R-:W-:Y:S01]  /*6760*/  BSSY B0, `(.L_x_159) ;  /* 0x0000006000007945 */ /* 0x000fe20003800000 */
[----:B------:R-:W-:-:S07]  /*6770*/  IMAD.MOV.U32 R15, RZ, RZ, -0x1 ;  /* 0xffffffffff0f7424 */ /* 0x000fce00078e00ff */
[----:B-----5:R-:W-:Y:S05]  /*6780*/  WARPSYNC.COLLECTIVE R15, `(.L_x_160) ;  /* 0x000000000f0c7348 */ /* 0x020fea0003c00000 */
[----:B------:R-:W-:Y:S02]  /*6790*/  ELECT P6, UR62, PT ;  /* 0x00000000003e782f */ /* 0x000fe400038c0000 */
[----:B------:R-:W-:Y:S01]  /*67a0*/  MOV R14, UR62 ;  /* 0x0000003e000e7c02 */ /* 0x000fe20008000f00 */
[----:B-----5:R-:W-:Y:S10]  /*67b0*/  ENDCOLLECTIVE ;  /* 0x000000000000791b */ /* 0x020ff40003800000 */
.L_x_160:
[----:B------:R-:W-:Y:S05]  /*67c0*/  BSYNC B0 ;  /* 0x0000000000007941 */ /* 0x000fea0003800000 */
.L_x_159:
[----:B------:R-:W-:Y:S05]  /*67d0*/  BRA `(.L_x_161) ;  /* 0xffffffec00447947 */ /* 0x000fea000383ffff */
.L_x_125:
[----:B0-----:R0:W1:Y:S02]  /*67e0*/  SYNCS.PHASECHK.TRANS64.TRYWAIT P0, [R7+URZ], R2 ;  /* 0x00000002070075a7 */ /* 0x001064000800017f */
[----:B-1----:R-:W-:Y:S05]  /*67f0*/  @!P0 NANOSLEEP.SYNCS 0x989680 ;  /* 0x009896800000895d */ /* 0x002fea0003900000 */
[----:B------:R-:W1:Y:S02]  /*6800*/  @!P0 SYNCS.PHASECHK.TRANS64 P0, [R7+URZ], R2 ;  /* 0x00000002070085a7 */ /* 0x000e64000800007f */
[----:B-1----:R-:W-:Y:S05]  /*6810*/  @!P0 BRA `(.L_x_125) ;  /* 0xfffffffc00f08947 */ /* 0x002fea000383ffff */
[----:B------:R-:W-:Y:S05]  /*6820*/  BRA `(.L_x_162) ;  /* 0xffffffec00847947 */ /* 0x000fea000383ffff */
.L_x_126:
[----:B0-----:R0:W1:Y:S02]  /*6830*/  SYNCS.PHASECHK.TRANS64.TRYWAIT P0, [R9+URZ], R4 ;  /* 0x00000004090075a7 */ /* 0x001064000800017f */
[----:B-1----:R-:W-:Y:S05]  /*6840*/  @!P0 NANOSLEEP.SYNCS 0x989680 ;  /* 0x009896800000895d */ /* 0x002fea0003900000 */
[----:B------:R-:W1:Y:S02]  /*6850*/  @!P0 SYNCS.PHASECHK.TRANS64 P0, [R9+URZ], R4 ;  /* 0x00000004090085a7 */ /* 0x000e64000800007f */
[----:B-1----:R-:W-:Y:S05]  /*6860*/  @!P0 BRA `(.L_x_126) ;  /* 0xfffffffc00f08947 */ /* 0x002fea000383ffff */
[----:B------:R-:W-:Y:S05]  /*6870*/  BRA `(.L_x_163) ;  /* 0xffffffec00947947 */ /* 0x000fea000383ffff */
.L_x_127:
[----:B0-----:R0:W1:Y:S02]  /*6880*/  SYNCS.PHASECHK.TRANS64.TRYWAIT P0, [R6+URZ], R5 ;  /* 0x00000005060075a7 */ /* 0x001064000800017f */
[----:B-1----:R-:W-:Y:S05]  /*6890*/  @!P0 NANOSLEEP.SYNCS 0x989680 ;  /* 0x009896800000895d */ /* 0x002fea0003900000 */
[----:B------:R-:W1:Y:S02]  /*68a0*/  @!P0 SYNCS.PHASECHK.TRANS64 P0, [R6+URZ], R5 ;  /* 0x00000005060085a7 */ /* 0x000e64000800007f */
[----:B-1----:R-:W-:Y:S05]  /*68b0*/  @!P0 BRA `(.L_x_127) ;  /* 0xfffffffc00f08947 */ /* 0x002fea000383ffff */
[----:B------:R-:W-:Y:S05]  /*68c0*/  BRA `(.L_x_164) ;  /* 0xffffffec00a47947 */ /* 0x000fea000383ffff */
.L_x_128:
[----:B0-----:R0:W1:Y:S02]  /*68d0*/  SYNCS.PHASECHK.TRANS64.TRYWAIT P0, [R9+URZ], R4 ;  /* 0x00000004090075a7 */ /* 0x001064000800017f */
[----:B-1----:R-:W-:Y:S05]  /*68e0*/  @!P0 NANOSLEEP.SYNCS 0x989680 ;  /* 0x009896800000895d */ /* 0x002fea0003900000 */
[----:B------:R-:W1:Y:S02]  /*68f0*/  @!P0 SYNCS.PHASECHK.TRANS64 P0, [R9+URZ], R4 ;  /* 0x00000004090085a7 */ /* 0x000e64000800007f */
[----:B-1----:R-:W-:Y:S05]  /*6900*/  @!P0 BRA `(.L_x_128) ;  /* 0xfffffffc00f08947 */ /* 0x002fea000383ffff */
[----:B------:R-:W-:Y:S05]  /*6910*/  BRA `(.L_x_165) ;  /* 0xffffffec00b47947 */ /* 0x000fea000383ffff */
.L_x_129:
[----:B0-----:R0:W1:Y:S02]  /*6920*/  SYNCS.PHASECHK.TRANS64.TRYWAIT P0, [R6+URZ], R5 ;  /* 0x00000005060075a7 */ /* 0x001064000800017f */
[----:B-1----:R-:W-:Y:S05]  /*6930*/  @!P0 NANOSLEEP.SYNCS 0x989680 ;  /* 0x009896800000895d */ /* 0x002fea0003900000 */
[----:B------:R-:W1:Y:S02]  /*6940*/  @!P0 SYNCS.PHASECHK.TRANS64 P0, [R6+URZ], R5 ;  /* 0x00000005060085a7 */ /* 0x000e64000800007f */
[----:B-1----:R-:W-:Y:S05]  /*6950*/  @!P0 BRA `(.L_x_129) ;  /* 0xfffffffc00f08947 */ /* 0x002fea000383ffff */
[----:B------:R-:W-:Y:S05]  /*6960*/  BRA `(.L_x_166) ;  /* 0xffffffec00c47947 */ /* 0x000fea000383ffff */
.L_x_130:
[----:B0-----:R0:W1:Y:S02]  /*6970*/  SYNCS.PHASECHK.TRANS64.TRYWAIT P0, [R9+URZ], R4 ;  /* 0x00000004090075a7 */ /* 0x001064000800017f */
[----:B-1----:R-:W-:Y:S05]  /*6980*/  @!P0 NANOSLEEP.SYNCS 0x989680 ;  /* 0x009896800000895d */ /* 0x002fea0003900000 */
[----:B------:R-:W1:Y:S02]  /*6990*/  @!P0 SYNCS.PHASECHK.TRANS64 P0, [R9+URZ], R4 ;  /* 0x00000004090085a7 */ /* 0x000e64000800007f */
[----:B-1----:R-:W-:Y:S05]  /*69a0*/  @!P0 BRA `(.L_x_130) ;  /* 0xfffffffc00f08947 */ /* 0x002fea000383ffff */
[----:B------:R-:W-:Y:S05]  /*69b0*/  BRA `(.L_x_167) ;  /* 0xffffffec00d47947 */ /* 0x000fea000383ffff */
.L_x_131:
[----:B0-----:R0:W1:Y:S02]  /*69c0*/  SYNCS.PHASECHK.TRANS64.TRYWAIT P0, [R6+URZ], R5 ;  /* 0x00000005060075a7 */ /* 0x001064000800017f */
[----:B-1----:R-:W-:Y:S05]  /*69d0*/  @!P0 NANOSLEEP.SYNCS 0x989680 ;  /* 0x009896800000895d */ /* 0x002fea0003900000 */
[----:B------:R-:W1:Y:S02]  /*69e0*/  @!P0 SYNCS.PHASECHK.TRANS64 P0, [R6+URZ], R5 ;  /* 0x00000005060085a7 */ /* 0x000e64000800007f */
[----:B-1----:R-:W-:Y:S05]  /*69f0*/  @!P0 BRA `(.L_x_131) ;  /* 0xfffffffc00f08947 */ /* 0x002fea000383ffff */
[----:B------:R-:W-:Y:S05]  /*6a00*/  BRA `(.L_x_168) ;  /* 0xffffffec00e47947 */ /* 0x000fea000383ffff */
.L_x_132:
[----:B0-----:R0:W1:Y:S02]  /*6a10*/  SYNCS.PHASECHK.TRANS64.TRYWAIT P0, [R9+URZ], R4 ;  /* 0x00000004090075a7 */ /* 0x001064000800017f */
[----:B-1----:R-:W-:Y:S05]  /*6a20*/  @!P0 NANOSLEEP.SYNCS 0x989680 ;  /* 0x009896800000895d */ /* 0x002fea0003900000 */
[----:B------:R-:W1:Y:S02]  /*6a30*/  @!P0 SYNCS.PHASECHK.TRANS64 P0, [R9+URZ], R4 ;  /* 0x00000004090085a7 */ /* 0x000e64000800007f */
[----:B-1----:R-:W-:Y:S05]  /*6a40*/  @!P0 BRA `(.L_x_132) ;  /* 0xfffffffc00f08947 */ /* 0x002fea000383ffff */
[----:B------:R-:W-:Y:S05]  /*6a50*/  BRA `(.L_x_169) ;  /* 0xffffffec00f47947 */ /* 0x000fea000383ffff */
.L_x_133:
[----:B0-----:R0:W1:Y:S02]  /*6a60*/  SYNCS.PHASECHK.TRANS64.TRYWAIT P0, [R6+URZ], R5 ;  /* 0x00000005060075a7 */ /* 0x001064000800017f */
[----:B-1----:R-:W-:Y:S05]  /*6a70*/  @!P0 NANOSLEEP.SYNCS 0x989680 ;  /* 0x009896800000895d */ /* 0x002fea0003900000 */
[----:B------:R-:W1:Y:S02]  /*6a80*/  @!P0 SYNCS.PHASECHK.TRANS64 P0, [R6+URZ], R5 ;  /* 0x00000005060085a7 */ /* 0x000e64000800007f */
[----:B-1----:R-:W-:Y:S05]  /*6a90*/  @!P0 BRA `(.L_x_133) ;  /* 0xfffffffc00f08947 */ /* 0x002fea000383ffff */
[----:B------:R-:W-:Y:S05]  /*6aa0*/  BRA `(.L_x_170) ;  /* 0xfffffff000047947 */ /* 0x000fea000383ffff */
.L_x_134:
[----:B0-----:R0:W1:Y:S02]  /*6ab0*/  SYNCS.PHASECHK.TRANS64.TRYWAIT P0, [R9+URZ], R4 ;  /* 0x00000004090075a7 */ /* 0x001064000800017f */
[----:B-1----:R-:W-:Y:S05]  /*6ac0*/  @!P0 NANOSLEEP.SYNCS 0x989680 ;  /* 0x009896800000895d */ /* 0x002fea0003900000 */
[----:B------:R-:W1:Y:S02]  /*6ad0*/  @!P0 SYNCS.PHASECHK.TRANS64 P0, [R9+URZ], R4 ;  /* 0x00000004090085a7 */ /* 0x000e64000800007f */
[----:B-1----:R-:W-:Y:S05]  /*6ae0*/  @!P0 BRA `(.L_x_134) ;  /* 0xfffffffc00f08947 */ /* 0x002fea000383ffff */
[----:B------:R-:W-:Y:S05]  /*6af0*/  BRA `(.L_x_171) ;  /* 0xfffffff000147947 */ /* 0x000fea000383ffff */
.L_x_135:
[----:B0-----:R0:W1:Y:S02]  /*6b00*/  SYNCS.PHASECHK.TRANS64.TRYWAIT P0, [R6+URZ], R5 ;  /* 0x00000005060075a7 */ /* 0x001064000800017f */
[----:B-1----:R-:W-:Y:S05]  /*6b10*/  @!P0 NANOSLEEP.SYNCS 0x989680 ;  /* 0x009896800000895d */ /* 0x002fea0003900000 */
[----:B------:R-:W1:Y:S02]  /*6b20*/  @!P0 SYNCS.PHASECHK.TRANS64 P0, [R6+URZ], R5 ;  /* 0x00000005060085a7 */ /* 0x000e64000800007f */
[----:B-1----:R-:W-:Y:S05]  /*6b30*/  @!P0 BRA `(.L_x_135) ;  /* 0xfffffffc00f08947 */ /* 0x002fea000383ffff */
[----:B------:R-:W-:Y:S05]  /*6b40*/  BRA `(.L_x_172) ;  /* 0xfffffff000247947 */ /* 0x000fea000383ffff */
.L_x_136:
[----:B0-----:R0:W1:Y:S02]  /*6b50*/  SYNCS.PHASECHK.TRANS64.TRYWAIT P0, [R9+URZ], R4 ;  /* 0x00000004090075a7 */ /* 0x001064000800017f */
[----:B-1----:R-:W-:Y:S05]  /*6b60*/  @!P0 NANOSLEEP.SYNCS 0x989680 ;  /* 0x009896800000895d */ /* 0x002fea0003900000 */
[----:B------:R-:W1:Y:S02]  /*6b70*/  @!P0 SYNCS.PHASECHK.TRANS64 P0, [R9+URZ], R4 ;  /* 0x00000004090085a7 */ /* 0x000e64000800007f */
[----:B-1----:R-:W-:Y:S05]  /*6b80*/  @!P0 BRA `(.L_x_136) ;  /* 0xfffffffc00f08947 */ /* 0x002fea000383ffff */
[----:B------:R-:W-:Y:S05]  /*6b90*/  BRA `(.L_x_173) ;  /* 0xfffffff000347947 */ /* 0x000fea000383ffff */
.L_x_137:
[----:B0-----:R0:W1:Y:S02]  /*6ba0*/  SYNCS.PHASECHK.TRANS64.TRYWAIT P0, [R6+URZ], R5 ;  /* 0x00000005060075a7 */ /* 0x001064000800017f */
[----:B-1----:R-:W-:Y:S05]  /*6bb0*/  @!P0 NANOSLEEP.SYNCS 0x989680 ;  /* 0x009896800000895d */ /* 0x002fea0003900000 */
[----:B------:R-:W1:Y:S02]  /*6bc0*/  @!P0 SYNCS.PHASECHK.TRANS64 P0, [R6+URZ], R5 ;  /* 0x00000005060085a7 */ /* 0x000e64000800007f */
[----:B-1----:R-:W-:Y:S05]  /*6bd0*/  @!P0 BRA `(.L_x_137) ;  /* 0xfffffffc00f08947 */ /* 0x002fea000383ffff */
[----:B------:R-:W-:Y:S05]  /*6be0*/  BRA `(.L_x_174) ;  /* 0xfffffff000447947 */ /* 0x000fea000383ffff */
.L_x_138:
[----:B0-----:R0:W1:Y:S02]  /*6bf0*/  SYNCS.PHASECHK.TRANS64.TRYWAIT P0, [R9+URZ], R4 ;  /* 0x00000004090075a7 */ /* 0x001064000800017f */
[----:B-1----:R-:W-:Y:S05]  /*6c00*/  @!P0 NANOSLEEP.SYNCS 0x989680 ;  /* 0x009896800000895d */ /* 0x002fea0003900000 */
[----:B------:R-:W1:Y:S02]  /*6c10*/  @!P0 SYNCS.PHASECHK.TRANS64 P0, [R9+URZ], R4 ;  /* 0x00000004090085a7 */ /* 0x000e64000800007f */
[----:B-1----:R-:W-:Y:S05]  /*6c20*/  @!P0 BRA `(.L_x_138) ;  /* 0xfffffffc00f08947 */ /* 0x002fea000383ffff */
[----:B------:R-:W-:Y:S05]  /*6c30*/  BRA `(.L_x_175) ;  /* 0xfffffff000547947 */ /* 0x000fea000383ffff */
.L_x_139:
[----:B0-----:R0:W1:Y:S02]  /*6c40*/  SYNCS.PHASECHK.TRANS64.TRYWAIT P0, [R6+URZ], R5 ;  /* 0x00000005060075a7 */ /* 0x001064000800017f */
[----:B-1----:R-:W-:Y:S05]  /*6c50*/  @!P0 NANOSLEEP.SYNCS 0x989680 ;  /* 0x009896800000895d */ /* 0x002fea0003900000 */
[----:B------:R-:W1:Y:S02]  /*6c60*/  @!P0 SYNCS.PHASECHK.TRANS64 P0, [R6+URZ], R5 ;  /* 0x00000005060085a7 */ /* 0x000e64000800007f */
[----:B-1----:R-:W-:Y:S05]  /*6c70*/  @!P0 BRA `(.L_x_139) ;  /* 0xfffffffc00f08947 */ /* 0x002fea000383ffff */
[----:B------:R-:W-:Y:S05]  /*6c80*/  BRA `(.L_x_176) ;  /* 0xfffffff000647947 */ /* 0x000fea000383ffff */
.L_x_140:
[----:B0-----:R0:W1:Y:S02]  /*6c90*/  SYNCS.PHASECHK.TRANS64.TRYWAIT P0, [R9+URZ], R4 ;  /* 0x00000004090075a7 */ /* 0x001064000800017f */
[----:B-1----:R-:W-:Y:S05]  /*6ca0*/  @!P0 NANOSLEEP.SYNCS 0x989680 ;  /* 0x009896800000895d */ /* 0x002fea0003900000 */
[----:B------:R-:W1:Y:S02]  /*6cb0*/  @!P0 SYNCS.PHASECHK.TRANS64 P0, [R9+URZ], R4 ;  /* 0x00000004090085a7 */ /* 0x000e64000800007f */
[----:B-1----:R-:W-:Y:S05]  /*6cc0*/  @!P0 BRA `(.L_x_140) ;  /* 0xfffffffc00f08947 */ /* 0x002fea000383ffff */
[----:B------:R-:W-:Y:S05]  /*6cd0*/  BRA `(.L_x_177) ;  /* 0xfffffff000747947 */ /* 0x000fea000383ffff */
.L_x_141:
[----:B0-----:R0:W1:Y:S02]  /*6ce0*/  SYNCS.PHASECHK.TRANS64.TRYWAIT P0, [R6+URZ], R5 ;  /* 0x00000005060075a7 */ /* 0x001064000800017f */
[----:B-1----:R-:W-:Y:S05]  /*6cf0*/  @!P0 NANOSLEEP.SYNCS 0x989680 ;  /* 0x009896800000895d */ /* 0x002fea0003900000 */
[----:B------:R-:W1:Y:S02]  /*6d00*/  @!P0 SYNCS.PHASECHK.TRANS64 P0, [R6+URZ], R5 ;  /* 0x00000005060085a7 */ /* 0x000e64000800007f */
[----:B-1----:R-:W-:Y:S05]  /*6d10*/  @!P0 BRA `(.L_x_141) ;  /* 0xfffffffc00f08947 */ /* 0x002fea000383ffff */
[----:B------:R-:W-:Y:S05]  /*6d20*/  BRA `(.L_x_178) ;  /* 0xfffffff000847947 */ /* 0x000fea000383ffff */
.L_x_142:
[----:B0-----:R0:W1:Y:S02]  /*6d30*/  SYNCS.PHASECHK.TRANS64.TRYWAIT P0, [R9+URZ], R4 ;  /* 0x00000004090075a7 */ /* 0x001064000800017f */
[----:B-1----:R-:W-:Y:S05]  /*6d40*/  @!P0 NANOSLEEP.SYNCS 0x989680 ;  /* 0x009896800000895d */ /* 0x002fea0003900000 */
[----:B------:R-:W1:Y:S02]  /*6d50*/  @!P0 SYNCS.PHASECHK.TRANS64 P0, [R9+URZ], R4 ;  /* 0x00000004090085a7 */ /* 0x000e64000800007f */
[----:B-1----:R-:W-:Y:S05]  /*6d60*/  @!P0 BRA `(.L_x_142) ;  /* 0xfffffffc00f08947 */ /* 0x002fea000383ffff */
[----:B------:R-:W-:Y:S05]  /*6d70*/  BRA `(.L_x_179) ;  /* 0xfffffff000947947 */ /* 0x000fea000383ffff */
.L_x_143:
[----:B0-----:R0:W1:Y:S02]  /*6d80*/  SYNCS.PHASECHK.TRANS64.TRYWAIT P0, [R6+URZ], R5 ;  /* 0x00000005060075a7 */ /* 0x001064000800017f */
[----:B-1----:R-:W-:Y:S05]  /*6d90*/  @!P0 NANOSLEEP.SYNCS 0x989680 ;  /* 0x009896800000895d */ /* 0x002fea0003900000 */
[----:B------:R-:W1:Y:S02]  /*6da0*/  @!P0 SYNCS.PHASECHK.TRANS64 P0, [R6+URZ], R5 ;  /* 0x00000005060085a7 */ /* 0x000e64000800007f */
[----:B-1----:R-:W-:Y:S05]  /*6db0*/  @!P0 BRA `(.L_x_143) ;  /* 0xfffffffc00f08947 */ /* 0x002fea000383ffff */
[----:B------:R-:W-:Y:S05]  /*6dc0*/  BRA `(.L_x_180) ;  /* 0xfffffff000a47947 */ /* 0x000fea000383ffff */
.L_x_144:
[----:B0-----:R0:W1:Y:S02]  /*6dd0*/  SYNCS.PHASECHK.TRANS64.TRYWAIT P0, [R9+URZ], R4 ;  /* 0x00000004090075a7 */ /* 0x001064000800017f */
[----:B-1----:R-:W-:Y:S05]  /*6de0*/  @!P0 NANOSLEEP.SYNCS 0x989680 ;  /* 0x009896800000895d */ /* 0x002fea0003900000 */
[----:B------:R-:W1:Y:S02]  /*6df0*/  @!P0 SYNCS.PHASECHK.TRANS64 P0, [R9+URZ], R4 ;  /* 0x00000004090085a7 */ /* 0x000e64000800007f */
[----:B-1----:R-:W-:Y:S05]  /*6e00*/  @!P0 BRA `(.L_x_144) ;  /* 0xfffffffc00f08947 */ /* 0x002fea000383ffff */
[----:B------:R-:W-:Y:S05]  /*6e10*/  BRA `(.L_x_181) ;  /* 0xfffffff000b47947 */ /* 0x000fea000383ffff */
.L_x_145:
[----:B0-----:R0:W1:Y:S02]  /*6e20*/  SYNCS.PHASECHK.TRANS64.TRYWAIT P0, [R6+URZ], R5 ;  /* 0x00000005060075a7 */ /* 0x001064000800017f */
[----:B-1----:R-:W-:Y:S05]  /*6e30*/  @!P0 NANOSLEEP.SYNCS 0x989680 ;  /* 0x009896800000895d */ /* 0x002fea0003900000 */
[----:B------:R-:W1:Y:S02]  /*6e40*/  @!P0 SYNCS.PHASECHK.TRANS64 P0, [R6+URZ], R5 ;  /* 0x00000005060085a7 */ /* 0x000e64000800007f */
[----:B-1----:R-:W-:Y:S05]  /*6e50*/  @!P0 BRA `(.L_x_145) ;  /* 0xfffffffc00f08947 */ /* 0x002fea000383ffff */
[----:B------:R-:W-:Y:S05]  /*6e60*/  BRA `(.L_x_182) ;  /* 0xfffffff000c47947 */ /* 0x000fea000383ffff */
.L_x_146:
[----:B0-----:R0:W1:Y:S02]  /*6e70*/  SYNCS.PHASECHK.TRANS64.TRYWAIT P0, [R9+URZ], R4 ;  /* 0x00000004090075a7 */ /* 0x001064000800017f */
[----:B-1----:R-:W-:Y:S05]  /*6e80*/  @!P0 NANOSLEEP.SYNCS 0x989680 ;  /* 0x009896800000895d */ /* 0x002fea0003900000 */
[----:B------:R-:W1:Y:S02]  /*6e90*/  @!P0 SYNCS.PHASECHK.TRANS64 P0, [R9+URZ], R4 ;  /* 0x00000004090085a7 */ /* 0x000e64000800007f */
[----:B-1----:R-:W-:Y:S05]  /*6ea0*/  @!P0 BRA `(.L_x_146) ;  /* 0xfffffffc00f08947 */ /* 0x002fea000383ffff */
[----:B------:R-:W-:Y:S05]  /*6eb0*/  BRA `(.L_x_183) ;  /* 0xfffffff000d47947 */ /* 0x000fea000383ffff */
.L_x_147:
[----:B0-----:R0:W1:Y:S02]  /*6ec0*/  SYNCS.PHASECHK.TRANS64.TRYWAIT P0, [R6+URZ], R5 ;  /* 0x00000005060075a7 */ /* 0x001064000800017f */
[----:B-1----:R-:W-:Y:S05]  /*6ed0*/  @!P0 NANOSLEEP.SYNCS 0x989680 ;  /* 0x009896800000895d */ /* 0x002fea0003900000 */
[----:B------:R-:W1:Y:S02]  /*6ee0*/  @!P0 SYNCS.PHASECHK.TRANS64 P0, [R6+URZ], R5 ;  /* 0x00000005060085a7 */ /* 0x000e64000800007f */
[----:B-1----:R-:W-:Y:S05]  /*6ef0*/  @!P0 BRA `(.L_x_147) ;  /* 0xfffffffc00f08947 */ /* 0x002fea000383ffff */
[----:B------:R-:W-:Y:S05]  /*6f00*/  BRA `(.L_x_184) ;  /* 0xfffffff000e47947 */ /* 0x000fea000383ffff */
.L_x_148:
[----:B0-----:R0:W1:Y:S02]  /*6f10*/  SYNCS.PHASECHK.TRANS64.TRYWAIT P0, [R9+URZ], R4 ;  /* 0x00000004090075a7 */ /* 0x001064000800017f */
[----:B-1----:R-:W-:Y:S05]  /*6f20*/  @!P0 NANOSLEEP.SYNCS 0x989680 ;  /* 0x009896800000895d */ /* 0x002fea0003900000 */
[----:B------:R-:W1:Y:S02]  /*6f30*/  @!P0 SYNCS.PHASECHK.TRANS64 P0, [R9+URZ], R4 ;  /* 0x00000004090085a7 */ /* 0x000e64000800007f */
[----:B-1----:R-:W-:Y:S05]  /*6f40*/  @!P0 BRA `(.L_x_148) ;  /* 0xfffffffc00f08947 */ /* 0x002fea000383ffff */
[----:B------:R-:W-:Y:S05]  /*6f50*/  BRA `(.L_x_185) ;  /* 0xfffffff000f47947 */ /* 0x000fea000383ffff */
.L_x_149:
[----:B0-----:R0:W1:Y:S02]  /*6f60*/  SYNCS.PHASECHK.TRANS64.TRYWAIT P0, [R6+URZ], R5 ;  /* 0x00000005060075a7 */ /* 0x001064000800017f */
[----:B-1----:R-:W-:Y:S05]  /*6f70*/  @!P0 NANOSLEEP.SYNCS 0x989680 ;  /* 0x009896800000895d */ /* 0x002fea0003900000 */
[----:B------:R-:W1:Y:S02]  /*6f80*/  @!P0 SYNCS.PHASECHK.TRANS64 P0, [R6+URZ], R5 ;  /* 0x00000005060085a7 */ /* 0x000e64000800007f */
[----:B-1----:R-:W-:Y:S05]  /*6f90*/  @!P0 BRA `(.L_x_149) ;  /* 0xfffffffc00f08947 */ /* 0x002fea000383ffff */
[----:B------:R-:W-:Y:S05]  /*6fa0*/  BRA `(.L_x_186) ;  /* 0xfffffff400047947 */ /* 0x000fea000383ffff */
.L_x_150:
[----:B0-----:R0:W1:Y:S02]  /*6fb0*/  SYNCS.PHASECHK.TRANS64.TRYWAIT P0, [R9+URZ], R4 ;  /* 0x00000004090075a7 */ /* 0x001064000800017f */
[----:B-1----:R-:W-:Y:S05]  /*6fc0*/  @!P0 NANOSLEEP.SYNCS 0x989680 ;  /* 0x009896800000895d */ /* 0x002fea0003900000 */
[----:B------:R-:W1:Y:S02]  /*6fd0*/  @!P0 SYNCS.PHASECHK.TRANS64 P0, [R9+URZ], R4 ;  /* 0x00000004090085a7 */ /* 0x000e64000800007f */
[----:B-1----:R-:W-:Y:S05]  /*6fe0*/  @!P0 BRA `(.L_x_150) ;  /* 0xfffffffc00f08947 */ /* 0x002fea000383ffff */
[----:B------:R-:W-:Y:S05]  /*6ff0*/  BRA `(.L_x_187) ;  /* 0xfffffff400147947 */ /* 0x000fea000383ffff */
.L_x_151:
[----:B-1----:R1:W2:Y:S02]  /*7000*/  SYNCS.PHASECHK.TRANS64.TRYWAIT P0, [R6+URZ], R5 ;  /* 0x00000005060075a7 */ /* 0x0022a4000800017f */
[----:B--2---:R-:W-:Y:S05]  /*7010*/  @!P0 NANOSLEEP.SYNCS 0x989680 ;  /* 0x009896800000895d */ /* 0x004fea0003900000 */
[----:B------:R-:W2:Y:S02]  /*7020*/  @!P0 SYNCS.PHASECHK.TRANS64 P0, [R6+URZ], R5 ;  /* 0x00000005060085a7 */ /* 0x000ea4000800007f */
[----:B--2---:R-:W-:Y:S05]  /*7030*/  @!P0 BRA `(.L_x_151) ;  /* 0xfffffffc00f08947 */ /* 0x004fea000383ffff */
[----:B------:R-:W-:Y:S05]  /*7040*/  BRA `(.L_x_188) ;  /* 0xfffffff4001c7947 */ /* 0x000fea000383ffff */
.L_x_189:
[----:B------:R-:W-:-:S00]  /*7050*/  BRA `(.L_x_189) ;  /* 0xfffffffc00fc7947 */ /* 0x000fc0000383ffff */
[----:B------:R-:W-:-:S00]  /*7060*/  NOP ;  /* 0x0000000000007918 */ /* 0x000fc00000000000 */
        /* <DEDUP_REMOVED lines=9> */
.L_x_190:


//--------------------- .nv.global.init           --------------------------
	.section	.nv.global.init,"aw",@progbits
.nv.global.init:
	.type		$str$22,@object
	.size		$str$22,($str$23 - $str$22)
$str$22:
        /*0000*/ 	.byte	0x6b, 0x5f, 0x74, 0x69, 0x6c, 0x65, 0x5f, 0x63, 0x6f, 0x75, 0x6e, 0x74, 0x20, 0x3e, 0x3d, 0x20
        /*0010*/ 	.byte	0x31, 0x00
	.type		$str$23,@object
	.size		$str$23,(__unnamed_1 - $str$23)
$str$23:
        /*0012*/ 	.byte	0x2f, 0x74, 0x6d, 0x70, 0x2f, 0x63, 0x75, 0x74, 0x6c, 0x61, 0x73, 0x73, 0x5f, 0x73, 0x77, 0x65
        /*0022*/ 	.byte	0x65, 0x70, 0x5f, 0x73, 0x72, 0x63, 0x2f, 0x69, 0x6e, 0x63, 0x6c, 0x75, 0x64, 0x65, 0x2f, 0x63
        /*0032*/ 	.byte	0x75, 0x74, 0x6c, 0x61, 0x73, 0x73, 0x2f, 0x67, 0x65, 0x6d, 0x6d, 0x2f, 0x63, 0x6f, 0x6c, 0x6c
        /*0042*/ 	.byte	0x65, 0x63, 0x74, 0x69, 0x76, 0x65, 0x2f, 0x73, 0x6d, 0x39, 0x30, 0x5f, 0x6d, 0x6d, 0x61, 0x5f
        /*0052*/ 	.byte	0x74, 0x6d, 0x61, 0x5f, 0x67, 0x6d, 0x6d, 0x61, 0x5f, 0x73, 0x73, 0x5f, 0x77, 0x61, 0x72, 0x70
        /*0062*/ 	.byte	0x73, 0x70, 0x65, 0x63, 0x69, 0x61, 0x6c, 0x69, 0x7a, 0x65, 0x64, 0x2e, 0x68, 0x70, 0x70, 0x00
	.type		__unnamed_1,@object
	.size		__unnamed_1,(.L_0 - __unnamed_1)
__unnamed_1:
        /*0072*/ 	.byte	0x76, 0x6f, 0x69, 0x64, 0x20, 0x63, 0x75, 0x74, 0x6c, 0x61, 0x73, 0x73, 0x3a, 0x3a, 0x67, 0x65
        /* <DEDUP_REMOVED lines=172> */
        /*0b42*/ 	.byte	0x79, 0x5d, 0x00
.L_0:


//--------------------- .nv.shared._ZN7cutlass13device_kernelINS_4gemm6kernel13GemmUniversalIN4cute5tupleIJiiiiEEENS1_10collective13CollectiveMmaINS1_34MainloopSm90TmaGmmaWarpSpecializedILi28ENS5_IJNS4_1CILi2EEENSA_ILi1EEESC_EEENS1_32KernelTmaWarpSpecializedPingpongEEENS5_IJNSA_ILi64EEESG_SG_EEEaNS5_IJlSC_lEEEaSI_NS4_8TiledMMAINS4_8MMA_AtomIJNS4_4SM904GMMA26MMA_64x64x32_S32S8S8_SS_TNEEEENS4_6LayoutINS5_IJSC_SC_SC_EEENS5_IJNSA_ILi0EEESR_SR_EEEEENS5_IJNS4_10UnderscoreESU_SU_EEEEENS4_13SM90_TMA_LOADENS4_14ComposedLayoutINS4_7SwizzleILi2ELi4ELi3EEENS4_18smem_ptr_flag_bitsILi8EEENSP_INS5_IJNSA_ILi8EEESG_EEENS5_IJSG_SC_EEEEEEEvNS4_8identityENS4_23SM90_TMA_LOAD_MULTICASTES17_vS18_EENS_8epilogue10collective6detail29Sm90TmaWarpSpecializedAdapterINS1C_15DefaultEpilogueIaSI_SI_NS1B_6thread17LinearCombinationIaLi1EiiLNS1G_9ScaleType4KindE0ELNS_15FloatRoundStyleE2EaEENS1_15EpilogueDefaultEEEEEvvEEEEvNT_6ParamsE --------------------------
	.section	.nv.shared._ZN7cutlass13device_kernelINS_4gemm6kernel13GemmUniversalIN4cute5tupleIJiiiiEEENS1_10collective13CollectiveMmaINS1_34MainloopSm90TmaGmmaWarpSpecializedILi28ENS5_IJNS4_1CILi2EEENSA_ILi1EEESC_EEENS1_32KernelTmaWarpSpecializedPingpongEEENS5_IJNSA_ILi64EEESG_SG_EEEaNS5_IJlSC_lEEEaSI_NS4_8TiledMMAINS4_8MMA_AtomIJNS4_4SM904GMMA26MMA_64x64x32_S32S8S8_SS_TNEEEENS4_6LayoutINS5_IJSC_SC_SC_EEENS5_IJNSA_ILi0EEESR_SR_EEEEENS5_IJNS4_10UnderscoreESU_SU_EEEEENS4_13SM90_TMA_LOADENS4_14ComposedLayoutINS4_7SwizzleILi2ELi4ELi3EEENS4_18smem_ptr_flag_bitsILi8EEENSP_INS5_IJNSA_ILi8EEESG_EEENS5_IJSG_SC_EEEEEEEvNS4_8identityENS4_23SM90_TMA_LOAD_MULTICASTES17_vS18_EENS_8epilogue10collective6detail29Sm90TmaWarpSpecializedAdapterINS1C_15DefaultEpilogueIaSI_SI_NS1B_6thread17LinearCombinationIaLi1EiiLNS1G_9ScaleType4KindE0ELNS_15FloatRoundStyleE2EaEENS1_15EpilogueDefaultEEEEEvvEEEEvNT_6ParamsE,"aw",@nobits
	.sectionflags	@""
	.align	16
	.zero		1024


//--------------------- .nv.shared.reserved.0     --------------------------
	.section	.nv.shared.reserved.0,"aw",@nobits
	.weak		__nv_reservedSMEM_offset_0_alias
	.size		__nv_reservedSMEM_offset_0_alias, 0, 0
	.other		__nv_reservedSMEM_offset_0_alias,@"STO_CUDA_RESERVED_SHARED STV_DEFAULT"
__nv_reservedSMEM_offset_0_alias:
	.zero		0


//--------------------- .nv.global                --------------------------
	.section	.nv.global,"aw",@nobits
.nv.global:
	.type		_ZN39_INTERNAL_c936ff27_4_k_cu_4c4f00c3_49394cute1_E,@object
	.size		_ZN39_INTERNAL_c936ff27_4_k_cu_4c4f00c3_49394cute1_E,(_ZN39_INTERNAL_c936ff27_4_k_cu_4c4f00c3_49394cuda3std3__45__cpo6cbeginE - _ZN39_INTERNAL_c936ff27_4_k_cu_4c4f00c3_49394cute1_E)
_ZN39_INTERNAL_c936ff27_4_k_cu_4c4f00c3_49394cute1_E:
	.zero		1
	.type		_ZN39_INTERNAL_c936ff27_4_k_cu_4c4f00c3_49394cuda3std3__45__cpo6cbeginE,@object
	.size		_ZN39_INTERNAL_c936ff27_4_k_cu_4c4f00c3_49394cuda3std3__45__cpo6cbeginE,(_ZN39_INTERNAL_c936ff27_4_k_cu_4c4f00c3_49394cuda3std3__48in_placeE - _ZN39_INTERNAL_c936ff27_4_k_cu_4c4f00c3_49394cuda3std3__45__cpo6cbeginE)
_ZN39_INTERNAL_c936ff27_4_k_cu_4c4f00c3_49394cuda3std3__45__cpo6cbeginE:
	.zero		1
	.type		_ZN39_INTERNAL_c936ff27_4_k_cu_4c4f00c3_49394cuda3std3__48in_placeE,@object
	.size		_ZN39_INTERNAL_c936ff27_4_k_cu_4c4f00c3_49394cuda3std3__48in_placeE,(_ZN39_INTERNAL_c936ff27_4_k_cu_4c4f00c3_49394cuda3std6ranges3__45__cpo9iter_moveE - _ZN39_INTERNAL_c936ff27_4_k_cu_4c4f00c3_49394cuda3std3__48in_placeE)
_ZN39_INTERNAL_c936ff27_4_k_cu_4c4f00c3_49394cuda3std3__48in_placeE:
	.zero		1
	.type		_ZN39_INTERNAL_c936ff27_4_k_cu_4c4f00c3_49394cuda3std6ranges3__45__cpo9iter_moveE,@object
	.size		_ZN39_INTERNAL_c936ff27_4_k_cu_4c4f00c3_49394cuda3std6ranges3__45__cpo9iter_moveE,(_ZN39_INTERNAL_c936ff27_4_k_cu_4c4f00c3_49394cuda3std3__45__cpo5beginE - _ZN39_INTERNAL_c936ff27_4_k_cu_4c4f00c3_49394cuda3std6ranges3__45__cpo9iter_moveE)
_ZN39_INTERNAL_c936ff27_4_k_cu_4c4f00c3_49394cuda3std6ranges3__45__cpo9iter_moveE:
	.zero		1
	.type		_ZN39_INTERNAL_c936ff27_4_k_cu_4c4f00c3_49394cuda3std3__45__cpo5beginE,@object
	.size		_ZN39_INTERNAL_c936ff27_4_k_cu_4c4f00c3_49394cuda3std3__45__cpo5beginE,(_ZN39_INTERNAL_c936ff27_4_k_cu_4c4f00c3_49394cuda3std3__441_GLOBAL__N__c936ff27_4_k_cu_4c4f00c3_49396ignoreE - _ZN39_INTERNAL_c936ff27_4_k_cu_4c4f00c3_49394cuda3std3__45__cpo5beginE)
_ZN39_INTERNAL_c936ff27_4_k_cu_4c4f00c3_49394cuda3std3__45__cpo5beginE:
	.zero		1
	.type		_ZN39_INTERNAL_c936ff27_4_k_cu_4c4f00c3_49394cuda3std3__441_GLOBAL__N__c936ff27_4_k_cu_4c4f00c3_49396ignoreE,@object
	.size		_ZN39_INTERNAL_c936ff27_4_k_cu_4c4f00c3_49394cuda3std3__441_GLOBAL__N__c936ff27_4_k_cu_4c4f00c3_49396ignoreE,(_ZN39_INTERNAL_c936ff27_4_k_cu_4c4f00c3_49394cute7productE - _ZN39_INTERNAL_c936ff27_4_k_cu_4c4f00c3_49394cuda3std3__441_GLOBAL__N__c936ff27_4_k_cu_4c4f00c3_49396ignoreE)
_ZN39_INTERNAL_c936ff27_4_k_cu_4c4f00c3_49394cuda3std3__441_GLOBAL__N__c936ff27_4_k_cu_4c4f00c3_49396ignoreE:
	.zero		1
	.type		_ZN39_INTERNAL_c936ff27_4_k_cu_4c4f00c3_49394cute7productE,@object
	.size		_ZN39_INTERNAL_c936ff27_4_k_cu_4c4f00c3_49394cute7productE,(_ZN39_INTERNAL_c936ff27_4_k_cu_4c4f00c3_49394cuda3std3__45__cpo3endE - _ZN39_INTERNAL_c936ff27_4_k_cu_4c4f00c3_49394cute7productE)
_ZN39_INTERNAL_c936ff27_4_k_cu_4c4f00c3_49394cute7productE:
	.zero		1
	.type		_ZN39_INTERNAL_c936ff27_4_k_cu_4c4f00c3_49394cuda3std3__45__cpo3endE,@object
	.size		_ZN39_INTERNAL_c936ff27_4_k_cu_4c4f00c3_49394cuda3std3__45__cpo3endE,(_ZN39_INTERNAL_c936ff27_4_k_cu_4c4f00c3_49394cuda3std3__419piecewise_constructE - _ZN39_INTERNAL_c936ff27_4_k_cu_4c4f00c3_49394cuda3std3__45__cpo3endE)
_ZN39_INTERNAL_c936ff27_4_k_cu_4c4f00c3_49394cuda3std3__45__cpo3endE:
	.zero		1
	.type		_ZN39_INTERNAL_c936ff27_4_k_cu_4c4f00c3_49394cuda3std3__419piecewise_constructE,@object
	.size		_ZN39_INTERNAL_c936ff27_4_k_cu_4c4f00c3_49394cuda3std3__419piecewise_constructE,(_ZN39_INTERNAL_c936ff27_4_k_cu_4c4f00c3_49394cuda3std3__45__cpo4cendE - _ZN39_INTERNAL_c936ff27_4_k_cu_4c4f00c3_49394cuda3std3__419piecewise_constructE)
_ZN39_INTERNAL_c936ff27_4_k_cu_4c4f00c3_49394cuda3std3__419piecewise_constructE:
	.zero		1
	.type		_ZN39_INTERNAL_c936ff27_4_k_cu_4c4f00c3_49394cuda3std3__45__cpo4cendE,@object
	.size		_ZN39_INTERNAL_c936ff27_4_k_cu_4c4f00c3_49394cuda3std3__45__cpo4cendE,(_ZN39_INTERNAL_c936ff27_4_k_cu_4c4f00c3_49394cuda3std6ranges3__45__cpo4swapE - _ZN39_INTERNAL_c936ff27_4_k_cu_4c4f00c3_49394cuda3std3__45__cpo4cendE)
_ZN39_INTERNAL_c936ff27_4_k_cu_4c4f00c3_49394cuda3std3__45__cpo4cendE:
	.zero		1
	.type		_ZN39_INTERNAL_c936ff27_4_k_cu_4c4f00c3_49394cuda3std6ranges3__45__cpo4swapE,@object
	.size		_ZN39_INTERNAL_c936ff27_4_k_cu_4c4f00c3_49394cuda3std6ranges3__45__cpo4swapE,(.L_8 - _ZN39_INTERNAL_c936ff27_4_k_cu_4c4f00c3_49394cuda3std6ranges3__45__cpo4swapE)
_ZN39_INTERNAL_c936ff27_4_k_cu_4c4f00c3_49394cuda3std6ranges3__45__cpo4swapE:
	.zero		1
.L_8:


//--------------------- .nv.constant0._ZN7cutlass13device_kernelINS_4gemm6kernel13GemmUniversalIN4cute5tupleIJiiiiEEENS1_10collective13CollectiveMmaINS1_34MainloopSm90TmaGmmaWarpSpecializedILi28ENS5_IJNS4_1CILi2EEENSA_ILi1EEESC_EEENS1_32KernelTmaWarpSpecializedPingpongEEENS5_IJNSA_ILi64EEESG_SG_EEEaNS5_IJlSC_lEEEaSI_NS4_8TiledMMAINS4_8MMA_AtomIJNS4_4SM904GMMA26MMA_64x64x32_S32S8S8_SS_TNEEEENS4_6LayoutINS5_IJSC_SC_SC_EEENS5_IJNSA_ILi0EEESR_SR_EEEEENS5_IJNS4_10UnderscoreESU_SU_EEEEENS4_13SM90_TMA_LOADENS4_14ComposedLayoutINS4_7SwizzleILi2ELi4ELi3EEENS4_18smem_ptr_flag_bitsILi8EEENSP_INS5_IJNSA_ILi8EEESG_EEENS5_IJSG_SC_EEEEEEEvNS4_8identityENS4_23SM90_TMA_LOAD_MULTICASTES17_vS18_EENS_8epilogue10collective6detail29Sm90TmaWarpSpecializedAdapterINS1C_15DefaultEpilogueIaSI_SI_NS1B_6thread17LinearCombinationIaLi1EiiLNS1G_9ScaleType4KindE0ELNS_15FloatRoundStyleE2EaEENS1_15EpilogueDefaultEEEEEvvEEEEvNT_6ParamsE --------------------------
	.section	.nv.constant0._ZN7cutlass13device_kernelINS_4gemm6kernel13GemmUniversalIN4cute5tupleIJiiiiEEENS1_10collective13CollectiveMmaINS1_34MainloopSm90TmaGmmaWarpSpecializedILi28ENS5_IJNS4_1CILi2EEENSA_ILi1EEESC_EEENS1_32KernelTmaWarpSpecializedPingpongEEENS5_IJNSA_ILi64EEESG_SG_EEEaNS5_IJlSC_lEEEaSI_NS4_8TiledMMAINS4_8MMA_AtomIJNS4_4SM904GMMA26MMA_64x64x32_S32S8S8_SS_TNEEEENS4_6LayoutINS5_IJSC_SC_SC_EEENS5_IJNSA_ILi0EEESR_SR_EEEEENS5_IJNS4_10UnderscoreESU_SU_EEEEENS4_13SM90_TMA_LOADENS4_14ComposedLayoutINS4_7SwizzleILi2ELi4ELi3EEENS4_18smem_ptr_flag_bitsILi8EEENSP_INS5_IJNSA_ILi8EEESG_EEENS5_IJSG_SC_EEEEEEEvNS4_8identityENS4_23SM90_TMA_LOAD_MULTICASTES17_vS18_EENS_8epilogue10collective6detail29Sm90TmaWarpSpecializedAdapterINS1C_15DefaultEpilogueIaSI_SI_NS1B_6thread17LinearCombinationIaLi1EiiLNS1G_9ScaleType4KindE0ELNS_15FloatRoundStyleE2EaEENS1_15EpilogueDefaultEEEEEvvEEEEvNT_6ParamsE,"a",@progbits
	.sectionflags	@""
	.align	4
.nv.constant0._ZN7cutlass13device_kernelINS_4gemm6kernel13GemmUniversalIN4cute5tupleIJiiiiEEENS1_10collective13CollectiveMmaINS1_34MainloopSm90TmaGmmaWarpSpecializedILi28ENS5_IJNS4_1CILi2EEENSA_ILi1EEESC_EEENS1_32KernelTmaWarpSpecializedPingpongEEENS5_IJNSA_ILi64EEESG_SG_EEEaNS5_IJlSC_lEEEaSI_NS4_8TiledMMAINS4_8MMA_AtomIJNS4_4SM904GMMA26MMA_64x64x32_S32S8S8_SS_TNEEEENS4_6LayoutINS5_IJSC_SC_SC_EEENS5_IJNSA_ILi0EEESR_SR_EEEEENS5_IJNS4_10UnderscoreESU_SU_EEEEENS4_13SM90_TMA_LOADENS4_14ComposedLayoutINS4_7SwizzleILi2ELi4ELi3EEENS4_18smem_ptr_flag_bitsILi8EEENSP_INS5_IJNSA_ILi8EEESG_EEENS5_IJSG_SC_EEEEEEEvNS4_8identityENS4_23SM90_TMA_LOAD_MULTICASTES17_vS18_EENS_8epilogue10collective6detail29Sm90TmaWarpSpecializedAdapterINS1C_15DefaultEpilogueIaSI_SI_NS1B_6thread17LinearCombinationIaLi1EiiLNS1G_9ScaleType4KindE0ELNS_15FloatRoundStyleE2EaEENS1_15EpilogueDefaultEEEEEvvEEEEvNT_6ParamsE:
	.zero		1664


//--------------------- SYMBOLS --------------------------

	.type		.nv.reservedSmem.offset0,@object
	.size		.nv.reservedSmem.offset0,0x4
	.type		__assertfail,@function
